//
// Generated by NVIDIA NVVM Compiler
//
// Compiler Build ID: CL-36424714
// Cuda compilation tools, release 13.0, V13.0.88
// Based on NVVM 20.0.0
//

.version 9.0
.target sm_100
.address_size 64

	// .globl	_Z6kernelPiS_S_ii
.extern .shared .align 16 .b8 shared[];

.visible .entry _Z6kernelPiS_S_ii(
	.param .u64 .ptr .align 1 _Z6kernelPiS_S_ii_param_0,
	.param .u64 .ptr .align 1 _Z6kernelPiS_S_ii_param_1,
	.param .u64 .ptr .align 1 _Z6kernelPiS_S_ii_param_2,
	.param .u32 _Z6kernelPiS_S_ii_param_3,
	.param .u32 _Z6kernelPiS_S_ii_param_4
)
{
	.reg .pred 	%p<10>;
	.reg .b32 	%r<111>;
	.reg .b64 	%rd<70>;

	ld.param.u64 	%rd7, [_Z6kernelPiS_S_ii_param_0];
	ld.param.u64 	%rd8, [_Z6kernelPiS_S_ii_param_1];
	ld.param.u64 	%rd9, [_Z6kernelPiS_S_ii_param_2];
	ld.param.u32 	%r20, [_Z6kernelPiS_S_ii_param_3];
	ld.param.u32 	%r21, [_Z6kernelPiS_S_ii_param_4];
	cvta.to.global.u64 	%rd1, %rd9;
	cvta.to.global.u64 	%rd10, %rd8;
	cvta.to.global.u64 	%rd11, %rd7;
	mov.u32 	%r22, %ctaid.x;
	mov.u32 	%r23, %ntid.x;
	mov.u32 	%r24, %tid.x;
	mad.lo.s32 	%r25, %r22, %r23, %r24;
	mul.wide.s32 	%rd12, %r25, 4;
	add.s64 	%rd2, %rd11, %rd12;
	ld.global.u32 	%r26, [%rd2];
	add.s64 	%rd3, %rd10, %rd12;
	st.global.u32 	[%rd3], %r26;
	atom.global.add.u32 	%r27, [%rd1], %r26;
	setp.lt.s32 	%p1, %r21, 2;
	@%p1 bra 	$L__BB0_13;
	add.s32 	%r1, %r21, -1;
	add.s32 	%r29, %r21, -2;
	and.b32  	%r2, %r1, 7;
	setp.lt.u32 	%p2, %r29, 7;
	mov.b32 	%r109, 1;
	@%p2 bra 	$L__BB0_5;
	and.b32  	%r31, %r1, -8;
	neg.s32 	%r107, %r31;
	shl.b32 	%r4, %r20, 3;
	add.s64 	%rd69, %rd1, 16;
	mov.b32 	%r104, 0;
	mul.wide.s32 	%rd17, %r20, 4;
	mov.u32 	%r105, %r20;
	mov.u32 	%r106, %r104;
$L__BB0_3:
	.pragma "nounroll";
	mul.wide.s32 	%rd13, %r104, 4;
	add.s64 	%rd14, %rd3, %rd13;
	ld.global.u32 	%r32, [%rd14];
	mul.wide.s32 	%rd15, %r105, 4;
	add.s64 	%rd16, %rd2, %rd15;
	ld.global.u32 	%r33, [%rd16];
	add.s32 	%r34, %r33, %r32;
	add.s64 	%rd18, %rd14, %rd17;
	st.global.u32 	[%rd18], %r34;
	atom.global.add.u32 	%r35, [%rd69+-12], %r34;
	ld.global.u32 	%r36, [%rd18];
	add.s64 	%rd19, %rd16, %rd17;
	ld.global.u32 	%r37, [%rd19];
	add.s32 	%r38, %r37, %r36;
	add.s64 	%rd20, %rd18, %rd17;
	st.global.u32 	[%rd20], %r38;
	atom.global.add.u32 	%r39, [%rd69+-8], %r38;
	ld.global.u32 	%r40, [%rd20];
	add.s64 	%rd21, %rd19, %rd17;
	ld.global.u32 	%r41, [%rd21];
	add.s32 	%r42, %r41, %r40;
	add.s64 	%rd22, %rd20, %rd17;
	st.global.u32 	[%rd22], %r42;
	atom.global.add.u32 	%r43, [%rd69+-4], %r42;
	ld.global.u32 	%r44, [%rd22];
	add.s64 	%rd23, %rd21, %rd17;
	ld.global.u32 	%r45, [%rd23];
	add.s32 	%r46, %r45, %r44;
	add.s64 	%rd24, %rd22, %rd17;
	st.global.u32 	[%rd24], %r46;
	atom.global.add.u32 	%r47, [%rd69], %r46;
	ld.global.u32 	%r48, [%rd24];
	add.s64 	%rd25, %rd23, %rd17;
	ld.global.u32 	%r49, [%rd25];
	add.s32 	%r50, %r49, %r48;
	add.s64 	%rd26, %rd24, %rd17;
	st.global.u32 	[%rd26], %r50;
	atom.global.add.u32 	%r51, [%rd69+4], %r50;
	ld.global.u32 	%r52, [%rd26];
	add.s64 	%rd27, %rd25, %rd17;
	ld.global.u32 	%r53, [%rd27];
	add.s32 	%r54, %r53, %r52;
	add.s64 	%rd28, %rd26, %rd17;
	st.global.u32 	[%rd28], %r54;
	atom.global.add.u32 	%r55, [%rd69+8], %r54;
	ld.global.u32 	%r56, [%rd28];
	add.s64 	%rd29, %rd27, %rd17;
	ld.global.u32 	%r57, [%rd29];
	add.s32 	%r58, %r57, %r56;
	add.s64 	%rd30, %rd28, %rd17;
	st.global.u32 	[%rd30], %r58;
	atom.global.add.u32 	%r59, [%rd69+12], %r58;
	ld.global.u32 	%r60, [%rd30];
	add.s64 	%rd31, %rd29, %rd17;
	ld.global.u32 	%r61, [%rd31];
	add.s32 	%r62, %r61, %r60;
	add.s64 	%rd32, %rd30, %rd17;
	st.global.u32 	[%rd32], %r62;
	atom.global.add.u32 	%r63, [%rd69+16], %r62;
	add.s32 	%r107, %r107, 8;
	add.s32 	%r106, %r106, 8;
	add.s32 	%r105, %r105, %r4;
	add.s32 	%r104, %r104, %r4;
	add.s64 	%rd69, %rd69, 32;
	setp.ne.s32 	%p3, %r107, 0;
	@%p3 bra 	$L__BB0_3;
	add.s32 	%r109, %r106, 1;
$L__BB0_5:
	setp.eq.s32 	%p4, %r2, 0;
	@%p4 bra 	$L__BB0_13;
	and.b32  	%r15, %r1, 3;
	setp.lt.u32 	%p5, %r2, 4;
	@%p5 bra 	$L__BB0_8;
	add.s32 	%r64, %r109, -1;
	mul.lo.s32 	%r65, %r64, %r20;
	mul.wide.s32 	%rd33, %r65, 4;
	add.s64 	%rd34, %rd3, %rd33;
	ld.global.u32 	%r66, [%rd34];
	mul.lo.s32 	%r67, %r109, %r20;
	mul.wide.s32 	%rd35, %r67, 4;
	add.s64 	%rd36, %rd2, %rd35;
	ld.global.u32 	%r68, [%rd36];
	add.s32 	%r69, %r68, %r66;
	mul.wide.s32 	%rd37, %r20, 4;
	add.s64 	%rd38, %rd34, %rd37;
	st.global.u32 	[%rd38], %r69;
	mul.wide.u32 	%rd39, %r109, 4;
	add.s64 	%rd40, %rd1, %rd39;
	atom.global.add.u32 	%r70, [%rd40], %r69;
	add.s32 	%r71, %r109, 1;
	ld.global.u32 	%r72, [%rd38];
	add.s64 	%rd41, %rd36, %rd37;
	ld.global.u32 	%r73, [%rd41];
	add.s32 	%r74, %r73, %r72;
	add.s64 	%rd42, %rd38, %rd37;
	st.global.u32 	[%rd42], %r74;
	mul.wide.u32 	%rd43, %r71, 4;
	add.s64 	%rd44, %rd1, %rd43;
	atom.global.add.u32 	%r75, [%rd44], %r74;
	add.s32 	%r76, %r109, 2;
	ld.global.u32 	%r77, [%rd42];
	add.s64 	%rd45, %rd41, %rd37;
	ld.global.u32 	%r78, [%rd45];
	add.s32 	%r79, %r78, %r77;
	add.s64 	%rd46, %rd42, %rd37;
	st.global.u32 	[%rd46], %r79;
	mul.wide.u32 	%rd47, %r76, 4;
	add.s64 	%rd48, %rd1, %rd47;
	atom.global.add.u32 	%r80, [%rd48], %r79;
	ld.global.u32 	%r81, [%rd46];
	add.s64 	%rd49, %rd45, %rd37;
	ld.global.u32 	%r82, [%rd49];
	add.s32 	%r83, %r82, %r81;
	add.s64 	%rd50, %rd46, %rd37;
	st.global.u32 	[%rd50], %r83;
	atom.global.add.u32 	%r84, [%rd40+12], %r83;
	add.s32 	%r109, %r109, 4;
$L__BB0_8:
	setp.eq.s32 	%p6, %r15, 0;
	@%p6 bra 	$L__BB0_13;
	setp.eq.s32 	%p7, %r15, 1;
	@%p7 bra 	$L__BB0_11;
	add.s32 	%r85, %r109, -1;
	mul.lo.s32 	%r86, %r85, %r20;
	mul.wide.s32 	%rd51, %r86, 4;
	add.s64 	%rd52, %rd3, %rd51;
	ld.global.u32 	%r87, [%rd52];
	mul.lo.s32 	%r88, %r109, %r20;
	mul.wide.s32 	%rd53, %r88, 4;
	add.s64 	%rd54, %rd2, %rd53;
	ld.global.u32 	%r89, [%rd54];
	add.s32 	%r90, %r89, %r87;
	mul.wide.s32 	%rd55, %r20, 4;
	add.s64 	%rd56, %rd52, %rd55;
	st.global.u32 	[%rd56], %r90;
	mul.wide.u32 	%rd57, %r109, 4;
	add.s64 	%rd58, %rd1, %rd57;
	atom.global.add.u32 	%r91, [%rd58], %r90;
	ld.global.u32 	%r92, [%rd56];
	add.s64 	%rd59, %rd54, %rd55;
	ld.global.u32 	%r93, [%rd59];
	add.s32 	%r94, %r93, %r92;
	add.s64 	%rd60, %rd56, %rd55;
	st.global.u32 	[%rd60], %r94;
	atom.global.add.u32 	%r95, [%rd58+4], %r94;
	add.s32 	%r109, %r109, 2;
$L__BB0_11:
	and.b32  	%r96, %r1, 1;
	setp.eq.b32 	%p8, %r96, 1;
	not.pred 	%p9, %p8;
	@%p9 bra 	$L__BB0_13;
	add.s32 	%r97, %r109, -1;
	mul.lo.s32 	%r98, %r97, %r20;
	mul.wide.s32 	%rd61, %r98, 4;
	add.s64 	%rd62, %rd3, %rd61;
	ld.global.u32 	%r99, [%rd62];
	mul.lo.s32 	%r100, %r109, %r20;
	mul.wide.s32 	%rd63, %r100, 4;
	add.s64 	%rd64, %rd2, %rd63;
	ld.global.u32 	%r101, [%rd64];
	add.s32 	%r102, %r101, %r99;
	mul.wide.s32 	%rd65, %r20, 4;
	add.s64 	%rd66, %rd62, %rd65;
	st.global.u32 	[%rd66], %r102;
	mul.wide.u32 	%rd67, %r109, 4;
	add.s64 	%rd68, %rd1, %rd67;
	atom.global.add.u32 	%r103, [%rd68], %r102;
$L__BB0_13:
	ret;

}
	// .globl	_Z7kernel2PiS_S_iS_
.visible .entry _Z7kernel2PiS_S_iS_(
	.param .u64 .ptr .align 1 _Z7kernel2PiS_S_iS__param_0,
	.param .u64 .ptr .align 1 _Z7kernel2PiS_S_iS__param_1,
	.param .u64 .ptr .align 1 _Z7kernel2PiS_S_iS__param_2,
	.param .u32 _Z7kernel2PiS_S_iS__param_3,
	.param .u64 .ptr .align 1 _Z7kernel2PiS_S_iS__param_4
)
{
	.reg .pred 	%p<14>;
	.reg .b32 	%r<118>;
	.reg .b64 	%rd<28>;

	ld.param.u64 	%rd6, [_Z7kernel2PiS_S_iS__param_0];
	ld.param.u64 	%rd5, [_Z7kernel2PiS_S_iS__param_1];
	ld.param.u32 	%r45, [_Z7kernel2PiS_S_iS__param_3];
	ld.param.u64 	%rd7, [_Z7kernel2PiS_S_iS__param_4];
	cvta.to.global.u64 	%rd1, %rd7;
	cvta.to.global.u64 	%rd8, %rd6;
	mov.u32 	%r1, %ctaid.x;
	mov.u32 	%r2, %tid.x;
	mov.u32 	%r114, %ntid.x;
	shl.b32 	%r4, %r114, 1;
	shl.b32 	%r46, %r2, 1;
	or.b32  	%r5, %r46, 1;
	mov.u32 	%r6, %ctaid.y;
	mul.lo.s32 	%r47, %r114, %r6;
	shl.b32 	%r48, %r47, 1;
	add.s32 	%r49, %r46, %r48;
	mad.lo.s32 	%r7, %r45, %r49, %r1;
	mul.wide.s32 	%rd9, %r7, 4;
	add.s64 	%rd2, %rd8, %rd9;
	ld.global.u32 	%r50, [%rd2];
	shl.b32 	%r51, %r2, 3;
	mov.u32 	%r52, shared;
	add.s32 	%r8, %r52, %r51;
	mul.wide.s32 	%rd3, %r45, 4;
	add.s64 	%rd4, %rd2, %rd3;
	ld.global.u32 	%r53, [%rd4];
	mov.b64 	%rd10, {%r50, %r53};
	st.shared.v2.u32 	[%r8], {%r50, %r53};
	shl.b32 	%r10, %r114, 3;
	add.s32 	%r9, %r8, %r10;
	st.shared.u32 	[%r9], %r50;
	shr.u64 	%rd11, %rd10, 32;
	st.shared.u32 	[%r9+4], %rd11;
	mov.b32 	%r107, 1;
$L__BB1_1:
	add.s32 	%r54, %r107, -1;
	and.b32  	%r55, %r54, %r2;
	setp.ne.s32 	%p1, %r55, 0;
	@%p1 bra 	$L__BB1_3;
	shl.b32 	%r56, %r107, 2;
	add.s32 	%r57, %r9, %r56;
	ld.shared.u32 	%r58, [%r57];
	ld.shared.u32 	%r59, [%r9];
	add.s32 	%r60, %r59, %r58;
	st.shared.u32 	[%r9], %r60;
$L__BB1_3:
	bar.sync 	0;
	shl.b32 	%r107, %r107, 1;
	setp.lt.u32 	%p2, %r107, %r4;
	@%p2 bra 	$L__BB1_1;
	setp.ne.s32 	%p3, %r2, 0;
	add.s32 	%r14, %r52, %r10;
	@%p3 bra 	$L__BB1_13;
	add.s32 	%r111, %r6, 1;
	mov.u32 	%r16, %nctaid.y;
	setp.ge.u32 	%p4, %r111, %r16;
	@%p4 bra 	$L__BB1_13;
	mul.lo.s32 	%r17, %r16, %r1;
	ld.shared.u32 	%r18, [%r14];
	not.b32 	%r62, %r6;
	add.s32 	%r63, %r16, %r62;
	and.b32  	%r19, %r63, 3;
	setp.eq.s32 	%p5, %r19, 0;
	@%p5 bra 	$L__BB1_10;
	neg.s32 	%r110, %r19;
	add.s32 	%r108, %r6, %r17;
	mov.u32 	%r109, %r6;
$L__BB1_8:
	.pragma "nounroll";
	add.s32 	%r108, %r108, 1;
	mul.wide.u32 	%rd12, %r108, 4;
	add.s64 	%rd13, %rd1, %rd12;
	atom.global.add.u32 	%r64, [%rd13], %r18;
	add.s32 	%r110, %r110, 1;
	setp.ne.s32 	%p6, %r110, 0;
	add.s32 	%r109, %r109, 1;
	@%p6 bra 	$L__BB1_8;
	add.s32 	%r111, %r109, 1;
$L__BB1_10:
	sub.s32 	%r65, %r16, %r6;
	add.s32 	%r66, %r65, -2;
	setp.lt.u32 	%p7, %r66, 3;
	@%p7 bra 	$L__BB1_13;
	sub.s32 	%r113, %r111, %r16;
	add.s32 	%r67, %r111, %r17;
	add.s32 	%r112, %r67, 3;
$L__BB1_12:
	add.s32 	%r68, %r112, -2;
	add.s32 	%r69, %r112, -3;
	mul.wide.u32 	%rd14, %r69, 4;
	add.s64 	%rd15, %rd1, %rd14;
	atom.global.add.u32 	%r70, [%rd15], %r18;
	mul.wide.u32 	%rd16, %r68, 4;
	add.s64 	%rd17, %rd1, %rd16;
	atom.global.add.u32 	%r71, [%rd17], %r18;
	add.s32 	%r72, %r112, -1;
	mul.wide.u32 	%rd18, %r72, 4;
	add.s64 	%rd19, %rd1, %rd18;
	atom.global.add.u32 	%r73, [%rd19], %r18;
	mul.wide.u32 	%rd20, %r112, 4;
	add.s64 	%rd21, %rd1, %rd20;
	atom.global.add.u32 	%r74, [%rd21], %r18;
	add.s32 	%r113, %r113, 4;
	add.s32 	%r112, %r112, 4;
	setp.ne.s32 	%p8, %r113, 0;
	@%p8 bra 	$L__BB1_12;
$L__BB1_13:
	mov.b32 	%r117, 1;
$L__BB1_14:
	bar.sync 	0;
	setp.ge.u32 	%p9, %r2, %r114;
	@%p9 bra 	$L__BB1_16;
	mul.lo.s32 	%r76, %r117, %r5;
	shl.b32 	%r77, %r76, 2;
	add.s32 	%r79, %r52, %r77;
	ld.shared.u32 	%r80, [%r79+-4];
	shl.b32 	%r81, %r117, 2;
	add.s32 	%r82, %r79, %r81;
	ld.shared.u32 	%r83, [%r82+-4];
	add.s32 	%r84, %r83, %r80;
	st.shared.u32 	[%r82+-4], %r84;
$L__BB1_16:
	shl.b32 	%r117, %r117, 1;
	shr.u32 	%r39, %r114, 1;
	setp.gt.u32 	%p10, %r114, 1;
	mov.u32 	%r114, %r39;
	@%p10 bra 	$L__BB1_14;
	setp.ne.s32 	%p11, %r2, 0;
	@%p11 bra 	$L__BB1_19;
	mov.b32 	%r85, 0;
	st.shared.u32 	[%r14+-4], %r85;
$L__BB1_19:
	mov.b32 	%r116, 1;
$L__BB1_20:
	shr.u32 	%r117, %r117, 1;
	bar.sync 	0;
	setp.ge.u32 	%p12, %r2, %r116;
	@%p12 bra 	$L__BB1_22;
	mul.lo.s32 	%r87, %r117, %r5;
	shl.b32 	%r88, %r87, 2;
	add.s32 	%r90, %r52, %r88;
	ld.shared.u32 	%r91, [%r90+-4];
	shl.b32 	%r92, %r117, 2;
	add.s32 	%r93, %r90, %r92;
	ld.shared.u32 	%r94, [%r93+-4];
	st.shared.u32 	[%r90+-4], %r94;
	add.s32 	%r95, %r94, %r91;
	st.shared.u32 	[%r93+-4], %r95;
$L__BB1_22:
	shl.b32 	%r116, %r116, 1;
	setp.lt.u32 	%p13, %r116, %r4;
	@%p13 bra 	$L__BB1_20;
	cvta.to.global.u64 	%rd22, %rd5;
	bar.sync 	0;
	ld.global.u32 	%r96, [%rd2];
	mov.u32 	%r97, %nctaid.y;
	mad.lo.s32 	%r98, %r97, %r1, %r6;
	mul.wide.u32 	%rd23, %r98, 4;
	add.s64 	%rd24, %rd1, %rd23;
	ld.global.u32 	%r99, [%rd24];
	add.s32 	%r100, %r99, %r96;
	ld.shared.v2.u32 	{%r101, %r102}, [%r8];
	add.s32 	%r103, %r100, %r101;
	ld.global.u32 	%r104, [%rd4];
	add.s32 	%r105, %r104, %r99;
	add.s32 	%r106, %r105, %r102;
	st.shared.v2.u32 	[%r8], {%r103, %r106};
	add.s64 	%rd26, %rd22, %rd9;
	st.global.u32 	[%rd26], %r103;
	add.s64 	%rd27, %rd26, %rd3;
	st.global.u32 	[%rd27], %r106;
	ret;

}
	// .globl	_Z9sumkernelPiS_iiS_
.visible .entry _Z9sumkernelPiS_iiS_(
	.param .u64 .ptr .align 1 _Z9sumkernelPiS_iiS__param_0,
	.param .u64 .ptr .align 1 _Z9sumkernelPiS_iiS__param_1,
	.param .u32 _Z9sumkernelPiS_iiS__param_2,
	.param .u32 _Z9sumkernelPiS_iiS__param_3,
	.param .u64 .ptr .align 1 _Z9sumkernelPiS_iiS__param_4
)
{
	.reg .pred 	%p<4>;
	.reg .b32 	%r<29>;
	.reg .b64 	%rd<11>;

	ld.param.u64 	%rd2, [_Z9sumkernelPiS_iiS__param_0];
	ld.param.u32 	%r9, [_Z9sumkernelPiS_iiS__param_2];
	ld.param.u64 	%rd1, [_Z9sumkernelPiS_iiS__param_4];
	cvta.to.global.u64 	%rd3, %rd2;
	mov.u32 	%r1, %ctaid.x;
	mov.u32 	%r2, %tid.x;
	mov.u32 	%r3, %ctaid.y;
	mov.u32 	%r4, %ntid.x;
	mad.lo.s32 	%r10, %r3, %r4, %r2;
	shl.b32 	%r11, %r10, 1;
	mad.lo.s32 	%r12, %r9, %r1, %r11;
	mul.wide.u32 	%rd4, %r12, 4;
	add.s64 	%rd5, %rd3, %rd4;
	ld.global.u32 	%r13, [%rd5];
	shl.b32 	%r14, %r2, 3;
	mov.u32 	%r15, shared;
	add.s32 	%r5, %r15, %r14;
	add.s32 	%r16, %r12, 1;
	mul.wide.u32 	%rd6, %r16, 4;
	add.s64 	%rd7, %rd3, %rd6;
	ld.global.u32 	%r17, [%rd7];
	st.shared.v2.u32 	[%r5], {%r13, %r17};
	mov.b32 	%r28, 1;
$L__BB2_1:
	add.s32 	%r18, %r28, -1;
	and.b32  	%r19, %r18, %r2;
	setp.ne.s32 	%p1, %r19, 0;
	@%p1 bra 	$L__BB2_3;
	shl.b32 	%r20, %r28, 2;
	add.s32 	%r21, %r5, %r20;
	ld.shared.u32 	%r22, [%r21];
	ld.shared.u32 	%r23, [%r5];
	add.s32 	%r24, %r23, %r22;
	st.shared.u32 	[%r5], %r24;
$L__BB2_3:
	bar.sync 	0;
	shl.b32 	%r7, %r28, 1;
	setp.lt.u32 	%p2, %r28, %r4;
	mov.u32 	%r28, %r7;
	@%p2 bra 	$L__BB2_1;
	setp.ne.s32 	%p3, %r2, 0;
	@%p3 bra 	$L__BB2_6;
	ld.shared.u32 	%r25, [shared];
	mov.u32 	%r26, %nctaid.y;
	mad.lo.s32 	%r27, %r1, %r26, %r3;
	cvta.to.global.u64 	%rd8, %rd1;
	mul.wide.u32 	%rd9, %r27, 4;
	add.s64 	%rd10, %rd8, %rd9;
	st.global.u32 	[%rd10], %r25;
$L__BB2_6:
	ret;

}
	// .globl	_Z10sumkernel2PiS_iiS_
.visible .entry _Z10sumkernel2PiS_iiS_(
	.param .u64 .ptr .align 1 _Z10sumkernel2PiS_iiS__param_0,
	.param .u64 .ptr .align 1 _Z10sumkernel2PiS_iiS__param_1,
	.param .u32 _Z10sumkernel2PiS_iiS__param_2,
	.param .u32 _Z10sumkernel2PiS_iiS__param_3,
	.param .u64 .ptr .align 1 _Z10sumkernel2PiS_iiS__param_4
)
{
	.reg .pred 	%p<4>;
	.reg .b32 	%r<24>;
	.reg .b64 	%rd<9>;

	ld.param.u64 	%rd1, [_Z10sumkernel2PiS_iiS__param_1];
	ld.param.u64 	%rd2, [_Z10sumkernel2PiS_iiS__param_4];
	cvta.to.global.u64 	%rd3, %rd2;
	mov.u32 	%r1, %ctaid.x;
	shl.b32 	%r8, %r1, 3;
	mov.u32 	%r2, %tid.x;
	shl.b32 	%r9, %r2, 1;
	add.s32 	%r10, %r8, %r9;
	mul.wide.u32 	%rd4, %r10, 4;
	add.s64 	%rd5, %rd3, %rd4;
	ld.global.u32 	%r11, [%rd5];
	shl.b32 	%r12, %r2, 3;
	mov.u32 	%r13, shared;
	add.s32 	%r3, %r13, %r12;
	ld.global.u32 	%r14, [%rd5+4];
	st.shared.v2.u32 	[%r3], {%r11, %r14};
	mov.b32 	%r23, 1;
	mov.u32 	%r4, %ntid.x;
$L__BB3_1:
	add.s32 	%r15, %r23, -1;
	and.b32  	%r16, %r15, %r2;
	setp.ne.s32 	%p1, %r16, 0;
	@%p1 bra 	$L__BB3_3;
	shl.b32 	%r17, %r23, 2;
	add.s32 	%r18, %r3, %r17;
	ld.shared.u32 	%r19, [%r18];
	ld.shared.u32 	%r20, [%r3];
	add.s32 	%r21, %r20, %r19;
	st.shared.u32 	[%r3], %r21;
$L__BB3_3:
	bar.sync 	0;
	shl.b32 	%r6, %r23, 1;
	setp.lt.u32 	%p2, %r23, %r4;
	mov.u32 	%r23, %r6;
	@%p2 bra 	$L__BB3_1;
	setp.ne.s32 	%p3, %r2, 0;
	@%p3 bra 	$L__BB3_6;
	ld.shared.u32 	%r22, [shared];
	cvta.to.global.u64 	%rd6, %rd1;
	mul.wide.u32 	%rd7, %r1, 4;
	add.s64 	%rd8, %rd6, %rd7;
	st.global.u32 	[%rd8], %r22;
$L__BB3_6:
	ret;

}


// ===== COMPILED SASS (sm_100) =====

	.target	sm_100

	.elftype	@"ET_EXEC"


//--------------------- .note.nv.tkinfo           --------------------------
	.section	.note.nv.tkinfo,"",@"SHT_NOTE"
	.sectionflags	@"SHF_NOTE_NV_TKINFO"
	.tkinfo
        /*0018*/ 	.word	0x00000002
        /*0030*/ 	.string	""
        /*0030*/ 	.string	"ptxas"
        /*0030*/ 	.string	"Cuda compilation tools, release 13.0, V13.0.88"
        /*0030*/ 	.string	"Build cuda_13.0.r13.0/compiler.36424714_0"
        /*0030*/ 	.string	"-arch sm_100 -m 64 "



//--------------------- .note.nv.cuinfo           --------------------------
	.section	.note.nv.cuinfo,"",@"SHT_NOTE"
	.sectionflags	@"SHF_NOTE_NV_CUINFO"
        /*0018*/ 	.short	0x0002
        /*001a*/ 	.short	0x0064
        /*001c*/ 	.short	0x0082
	.zero		2


//--------------------- .nv.info                  --------------------------
	.section	.nv.info,"",@"SHT_CUDA_INFO"
	.align	4


	//----- nvinfo : EIATTR_REGCOUNT
	.align		4
        /*0000*/ 	.byte	0x04, 0x2f
        /*0002*/ 	.short	(.L_1 - .L_0)
	.align		4
.L_0:
        /*0004*/ 	.word	index@(_Z6kernelPiS_S_ii)
        /*0008*/ 	.word	0x00000020


	//----- nvinfo : EIATTR_FRAME_SIZE
	.align		4
.L_1:
        /*000c*/ 	.byte	0x04, 0x11
        /*000e*/ 	.short	(.L_3 - .L_2)
	.align		4
.L_2:
        /*0010*/ 	.word	index@(_Z6kernelPiS_S_ii)
        /*0014*/ 	.word	0x00000000


	//----- nvinfo : EIATTR_REGCOUNT
	.align		4
.L_3:
        /*0018*/ 	.byte	0x04, 0x2f
        /*001a*/ 	.short	(.L_5 - .L_4)
	.align		4
.L_4:
        /*001c*/ 	.word	index@(_Z7kernel2PiS_S_iS_)
        /*0020*/ 	.word	0x0000001e


	//----- nvinfo : EIATTR_FRAME_SIZE
	.align		4
.L_5:
        /*0024*/ 	.byte	0x04, 0x11
        /*0026*/ 	.short	(.L_7 - .L_6)
	.align		4
.L_6:
        /*0028*/ 	.word	index@(_Z7kernel2PiS_S_iS_)
        /*002c*/ 	.word	0x00000000


	//----- nvinfo : EIATTR_REGCOUNT
	.align		4
.L_7:
        /*0030*/ 	.byte	0x04, 0x2f
        /*0032*/ 	.short	(.L_9 - .L_8)
	.align		4
.L_8:
        /*0034*/ 	.word	index@(_Z9sumkernelPiS_iiS_)
        /*0038*/ 	.word	0x0000000e


	//----- nvinfo : EIATTR_FRAME_SIZE
	.align		4
.L_9:
        /*003c*/ 	.byte	0x04, 0x11
        /*003e*/ 	.short	(.L_11 - .L_10)
	.align		4
.L_10:
        /*0040*/ 	.word	index@(_Z9sumkernelPiS_iiS_)
        /*0044*/ 	.word	0x00000000


	//----- nvinfo : EIATTR_REGCOUNT
	.align		4
.L_11:
        /*0048*/ 	.byte	0x04, 0x2f
        /*004a*/ 	.short	(.L_13 - .L_12)
	.align		4
.L_12:
        /*004c*/ 	.word	index@(_Z10sumkernel2PiS_iiS_)
        /*0050*/ 	.word	0x0000000c


	//----- nvinfo : EIATTR_FRAME_SIZE
	.align		4
.L_13:
        /*0054*/ 	.byte	0x04, 0x11
        /*0056*/ 	.short	(.L_15 - .L_14)
	.align		4
.L_14:
        /*0058*/ 	.word	index@(_Z10sumkernel2PiS_iiS_)
        /*005c*/ 	.word	0x00000000


	//----- nvinfo : EIATTR_MIN_STACK_SIZE
	.align		4
.L_15:
        /*0060*/ 	.byte	0x04, 0x12
        /*0062*/ 	.short	(.L_17 - .L_16)
	.align		4
.L_16:
        /*0064*/ 	.word	index@(_Z10sumkernel2PiS_iiS_)
        /*0068*/ 	.word	0x00000000


	//----- nvinfo : EIATTR_MIN_STACK_SIZE
	.align		4
.L_17:
        /*006c*/ 	.byte	0x04, 0x12
        /*006e*/ 	.short	(.L_19 - .L_18)
	.align		4
.L_18:
        /*0070*/ 	.word	index@(_Z9sumkernelPiS_iiS_)
        /*0074*/ 	.word	0x00000000


	//----- nvinfo : EIATTR_MIN_STACK_SIZE
	.align		4
.L_19:
        /*0078*/ 	.byte	0x04, 0x12
        /*007a*/ 	.short	(.L_21 - .L_20)
	.align		4
.L_20:
        /*007c*/ 	.word	index@(_Z7kernel2PiS_S_iS_)
        /*0080*/ 	.word	0x00000000


	//----- nvinfo : EIATTR_MIN_STACK_SIZE
	.align		4
.L_21:
        /*0084*/ 	.byte	0x04, 0x12
        /*0086*/ 	.short	(.L_23 - .L_22)
	.align		4
.L_22:
        /*0088*/ 	.word	index@(_Z6kernelPiS_S_ii)
        /*008c*/ 	.word	0x00000000
.L_23:


//--------------------- .nv.compat                --------------------------
	.section	.nv.compat,"",@"SHT_CUDA_COMPAT_INFO"
	.align	4
        /*0000*/ 	.byte	0x02, 0x09, 0x00, 0x00, 0x02, 0x02, 0x01, 0x00, 0x02, 0x05, 0x05, 0x00, 0x03, 0x07, 0x01, 0x01
        /*0010*/ 	.byte	0x02, 0x03, 0x00, 0x00, 0x02, 0x06, 0x01, 0x00, 0x04, 0x0b, 0x08, 0x00, 0x09, 0x00, 0x00, 0x00
        /*0020*/ 	.byte	0x00, 0x00, 0x00, 0x00


//--------------------- .nv.info._Z10sumkernel2PiS_iiS_ --------------------------
	.section	.nv.info._Z10sumkernel2PiS_iiS_,"",@"SHT_CUDA_INFO"
	.sectionflags	@""
	.align	4


	//----- nvinfo : EIATTR_CUDA_API_VERSION
	.align		4
        /*0000*/ 	.byte	0x04, 0x37
        /*0002*/ 	.short	(.L_25 - .L_24)
.L_24:
        /*0004*/ 	.word	0x00000082


	//----- nvinfo : EIATTR_KPARAM_INFO
	.align		4
.L_25:
        /*0008*/ 	.byte	0x04, 0x17
        /*000a*/ 	.short	(.L_27 - .L_26)
.L_26:
        /*000c*/ 	.word	0x00000000
        /*0010*/ 	.short	0x0004
        /*0012*/ 	.short	0x0018
        /*0014*/ 	.byte	0x00, 0xf5, 0x21, 0x00


	//----- nvinfo : EIATTR_KPARAM_INFO
	.align		4
.L_27:
        /*0018*/ 	.byte	0x04, 0x17
        /*001a*/ 	.short	(.L_29 - .L_28)
.L_28:
        /*001c*/ 	.word	0x00000000
        /*0020*/ 	.short	0x0003
        /*0022*/ 	.short	0x0014
        /*0024*/ 	.byte	0x00, 0xf0, 0x11, 0x00


	//----- nvinfo : EIATTR_KPARAM_INFO
	.align		4
.L_29:
        /*0028*/ 	.byte	0x04, 0x17
        /*002a*/ 	.short	(.L_31 - .L_30)
.L_30:
        /*002c*/ 	.word	0x00000000
        /*0030*/ 	.short	0x0002
        /*0032*/ 	.short	0x0010
        /*0034*/ 	.byte	0x00, 0xf0, 0x11, 0x00


	//----- nvinfo : EIATTR_KPARAM_INFO
	.align		4
.L_31:
        /*0038*/ 	.byte	0x04, 0x17
        /*003a*/ 	.short	(.L_33 - .L_32)
.L_32:
        /*003c*/ 	.word	0x00000000
        /*0040*/ 	.short	0x0001
        /*0042*/ 	.short	0x0008
        /*0044*/ 	.byte	0x00, 0xf5, 0x21, 0x00


	//----- nvinfo : EIATTR_KPARAM_INFO
	.align		4
.L_33:
        /*0048*/ 	.byte	0x04, 0x17
        /*004a*/ 	.short	(.L_35 - .L_34)
.L_34:
        /*004c*/ 	.word	0x00000000
        /*0050*/ 	.short	0x0000
        /*0052*/ 	.short	0x0000
        /*0054*/ 	.byte	0x00, 0xf5, 0x21, 0x00


	//----- nvinfo : EIATTR_SPARSE_MMA_MASK
	.align		4
.L_35:
        /*0058*/ 	.byte	0x03, 0x50
        /*005a*/ 	.short	0x0000


	//----- nvinfo : EIATTR_MAXREG_COUNT
	.align		4
        /*005c*/ 	.byte	0x03, 0x1b
        /*005e*/ 	.short	0x00ff


	//----- nvinfo : EIATTR_NUM_BARRIERS
	.align		4
        /*0060*/ 	.byte	0x02, 0x4c
        /*0062*/ 	.byte	0x01
	.zero		1


	//----- nvinfo : EIATTR_MERCURY_ISA_VERSION
	.align		4
        /*0064*/ 	.byte	0x03, 0x5f
        /*0066*/ 	.short	0x0101


	//----- nvinfo : EIATTR_VRC_CTA_INIT_COUNT
	.align		4
        /*0068*/ 	.byte	0x02, 0x4a
	.zero		1
	.zero		1


	//----- nvinfo : EIATTR_EXIT_INSTR_OFFSETS
	.align		4
        /*006c*/ 	.byte	0x04, 0x1c
        /*006e*/ 	.short	(.L_37 - .L_36)


	//   ....[0]....
.L_36:
        /*0070*/ 	.word	0x000001d0


	//   ....[1]....
        /*0074*/ 	.word	0x00000250


	//----- nvinfo : EIATTR_CBANK_PARAM_SIZE
	.align		4
.L_37:
        /*0078*/ 	.byte	0x03, 0x19
        /*007a*/ 	.short	0x0020


	//----- nvinfo : EIATTR_PARAM_CBANK
	.align		4
        /*007c*/ 	.byte	0x04, 0x0a
        /*007e*/ 	.short	(.L_39 - .L_38)
	.align		4
.L_38:
        /*0080*/ 	.word	index@(.nv.constant0._Z10sumkernel2PiS_iiS_)
        /*0084*/ 	.short	0x0380
        /*0086*/ 	.short	0x0020


	//----- nvinfo : EIATTR_SW_WAR
	.align		4
.L_39:
        /*0088*/ 	.byte	0x04, 0x36
        /*008a*/ 	.short	(.L_41 - .L_40)
.L_40:
        /*008c*/ 	.word	0x00000008
.L_41:


//--------------------- .nv.info._Z9sumkernelPiS_iiS_ --------------------------
	.section	.nv.info._Z9sumkernelPiS_iiS_,"",@"SHT_CUDA_INFO"
	.sectionflags	@""
	.align	4


	//----- nvinfo : EIATTR_CUDA_API_VERSION
	.align		4
        /*0000*/ 	.byte	0x04, 0x37
        /*0002*/ 	.short	(.L_43 - .L_42)
.L_42:
        /*0004*/ 	.word	0x00000082


	//----- nvinfo : EIATTR_KPARAM_INFO
	.align		4
.L_43:
        /*0008*/ 	.byte	0x04, 0x17
        /*000a*/ 	.short	(.L_45 - .L_44)
.L_44:
        /*000c*/ 	.word	0x00000000
        /*0010*/ 	.short	0x0004
        /*0012*/ 	.short	0x0018
        /*0014*/ 	.byte	0x00, 0xf5, 0x21, 0x00


	//----- nvinfo : EIATTR_KPARAM_INFO
	.align		4
.L_45:
        /*0018*/ 	.byte	0x04, 0x17
        /*001a*/ 	.short	(.L_47 - .L_46)
.L_46:
        /*001c*/ 	.word	0x00000000
        /*0020*/ 	.short	0x0003
        /*0022*/ 	.short	0x0014
        /*0024*/ 	.byte	0x00, 0xf0, 0x11, 0x00


	//----- nvinfo : EIATTR_KPARAM_INFO
	.align		4
.L_47:
        /*0028*/ 	.byte	0x04, 0x17
        /*002a*/ 	.short	(.L_49 - .L_48)
.L_48:
        /*002c*/ 	.word	0x00000000
        /*0030*/ 	.short	0x0002
        /*0032*/ 	.short	0x0010
        /*0034*/ 	.byte	0x00, 0xf0, 0x11, 0x00


	//----- nvinfo : EIATTR_KPARAM_INFO
	.align		4
.L_49:
        /*0038*/ 	.byte	0x04, 0x17
        /*003a*/ 	.short	(.L_51 - .L_50)
.L_50:
        /*003c*/ 	.word	0x00000000
        /*0040*/ 	.short	0x0001
        /*0042*/ 	.short	0x0008
        /*0044*/ 	.byte	0x00, 0xf5, 0x21, 0x00


	//----- nvinfo : EIATTR_KPARAM_INFO
	.align		4
.L_51:
        /*0048*/ 	.byte	0x04, 0x17
        /*004a*/ 	.short	(.L_53 - .L_52)
.L_52:
        /*004c*/ 	.word	0x00000000
        /*0050*/ 	.short	0x0000
        /*0052*/ 	.short	0x0000
        /*0054*/ 	.byte	0x00, 0xf5, 0x21, 0x00


	//----- nvinfo : EIATTR_SPARSE_MMA_MASK
	.align		4
.L_53:
        /*0058*/ 	.byte	0x03, 0x50
        /*005a*/ 	.short	0x0000


	//----- nvinfo : EIATTR_MAXREG_COUNT
	.align		4
        /*005c*/ 	.byte	0x03, 0x1b
        /*005e*/ 	.short	0x00ff


	//----- nvinfo : EIATTR_NUM_BARRIERS
	.align		4
        /*0060*/ 	.byte	0x02, 0x4c
        /*0062*/ 	.byte	0x01
	.zero		1


	//----- nvinfo : EIATTR_MERCURY_ISA_VERSION
	.align		4
        /*0064*/ 	.byte	0x03, 0x5f
        /*0066*/ 	.short	0x0101


	//----- nvinfo : EIATTR_VRC_CTA_INIT_COUNT
	.align		4
        /*0068*/ 	.byte	0x02, 0x4a
	.zero		1
	.zero		1


	//----- nvinfo : EIATTR_EXIT_INSTR_OFFSETS
	.align		4
        /*006c*/ 	.byte	0x04, 0x1c
        /*006e*/ 	.short	(.L_55 - .L_54)


	//   ....[0]....
.L_54:
        /*0070*/ 	.word	0x00000220


	//   ....[1]....
        /*0074*/ 	.word	0x000002c0


	//----- nvinfo : EIATTR_CBANK_PARAM_SIZE
	.align		4
.L_55:
        /*0078*/ 	.byte	0x03, 0x19
        /*007a*/ 	.short	0x0020


	//----- nvinfo : EIATTR_PARAM_CBANK
	.align		4
        /*007c*/ 	.byte	0x04, 0x0a
        /*007e*/ 	.short	(.L_57 - .L_56)
	.align		4
.L_56:
        /*0080*/ 	.word	index@(.nv.constant0._Z9sumkernelPiS_iiS_)
        /*0084*/ 	.short	0x0380
        /*0086*/ 	.short	0x0020


	//----- nvinfo : EIATTR_SW_WAR
	.align		4
.L_57:
        /*0088*/ 	.byte	0x04, 0x36
        /*008a*/ 	.short	(.L_59 - .L_58)
.L_58:
        /*008c*/ 	.word	0x00000008
.L_59:


//--------------------- .nv.info._Z7kernel2PiS_S_iS_ --------------------------
	.section	.nv.info._Z7kernel2PiS_S_iS_,"",@"SHT_CUDA_INFO"
	.sectionflags	@""
	.align	4


	//----- nvinfo : EIATTR_CUDA_API_VERSION
	.align		4
        /*0000*/ 	.byte	0x04, 0x37
        /*0002*/ 	.short	(.L_61 - .L_60)
.L_60:
        /*0004*/ 	.word	0x00000082


	//----- nvinfo : EIATTR_KPARAM_INFO
	.align		4
.L_61:
        /*0008*/ 	.byte	0x04, 0x17
        /*000a*/ 	.short	(.L_63 - .L_62)
.L_62:
        /*000c*/ 	.word	0x00000000
        /*0010*/ 	.short	0x0004
        /*0012*/ 	.short	0x0020
        /*0014*/ 	.byte	0x00, 0xf5, 0x21, 0x00


	//----- nvinfo : EIATTR_KPARAM_INFO
	.align		4
.L_63:
        /*0018*/ 	.byte	0x04, 0x17
        /*001a*/ 	.short	(.L_65 - .L_64)
.L_64:
        /*001c*/ 	.word	0x00000000
        /*0020*/ 	.short	0x0003
        /*0022*/ 	.short	0x0018
        /*0024*/ 	.byte	0x00, 0xf0, 0x11, 0x00


	//----- nvinfo : EIATTR_KPARAM_INFO
	.align		4
.L_65:
        /*0028*/ 	.byte	0x04, 0x17
        /*002a*/ 	.short	(.L_67 - .L_66)
.L_66:
        /*002c*/ 	.word	0x00000000
        /*0030*/ 	.short	0x0002
        /*0032*/ 	.short	0x0010
        /*0034*/ 	.byte	0x00, 0xf5, 0x21, 0x00


	//----- nvinfo : EIATTR_KPARAM_INFO
	.align		4
.L_67:
        /*0038*/ 	.byte	0x04, 0x17
        /*003a*/ 	.short	(.L_69 - .L_68)
.L_68:
        /*003c*/ 	.word	0x00000000
        /*0040*/ 	.short	0x0001
        /*0042*/ 	.short	0x0008
        /*0044*/ 	.byte	0x00, 0xf5, 0x21, 0x00


	//----- nvinfo : EIATTR_KPARAM_INFO
	.align		4
.L_69:
        /*0048*/ 	.byte	0x04, 0x17
        /*004a*/ 	.short	(.L_71 - .L_70)
.L_70:
        /*004c*/ 	.word	0x00000000
        /*0050*/ 	.short	0x0000
        /*0052*/ 	.short	0x0000
        /*0054*/ 	.byte	0x00, 0xf5, 0x21, 0x00


	//----- nvinfo : EIATTR_SPARSE_MMA_MASK
	.align		4
.L_71:
        /*0058*/ 	.byte	0x03, 0x50
        /*005a*/ 	.short	0x0000


	//----- nvinfo : EIATTR_MAXREG_COUNT
	.align		4
        /*005c*/ 	.byte	0x03, 0x1b
        /*005e*/ 	.short	0x00ff


	//----- nvinfo : EIATTR_NUM_BARRIERS
	.align		4
        /*0060*/ 	.byte	0x02, 0x4c
        /*0062*/ 	.byte	0x01
	.zero		1


	//----- nvinfo : EIATTR_MERCURY_ISA_VERSION
	.align		4
        /*0064*/ 	.byte	0x03, 0x5f
        /*0066*/ 	.short	0x0101


	//----- nvinfo : EIATTR_VRC_CTA_INIT_COUNT
	.align		4
        /*0068*/ 	.byte	0x02, 0x4a
	.zero		1
	.zero		1


	//----- nvinfo : EIATTR_EXIT_INSTR_OFFSETS
	.align		4
        /*006c*/ 	.byte	0x04, 0x1c
        /*006e*/ 	.short	(.L_73 - .L_72)


	//   ....[0]....
.L_72:
        /*0070*/ 	.word	0x00000870


	//----- nvinfo : EIATTR_CRS_STACK_SIZE
	.align		4
.L_73:
        /*0074*/ 	.byte	0x04, 0x1e
        /*0076*/ 	.short	(.L_75 - .L_74)
.L_74:
        /*0078*/ 	.word	0x00000000


	//----- nvinfo : EIATTR_CBANK_PARAM_SIZE
	.align		4
.L_75:
        /*007c*/ 	.byte	0x03, 0x19
        /*007e*/ 	.short	0x0028


	//----- nvinfo : EIATTR_PARAM_CBANK
	.align		4
        /*0080*/ 	.byte	0x04, 0x0a
        /*0082*/ 	.short	(.L_77 - .L_76)
	.align		4
.L_76:
        /*0084*/ 	.word	index@(.nv.constant0._Z7kernel2PiS_S_iS_)
        /*0088*/ 	.short	0x0380
        /*008a*/ 	.short	0x0028


	//----- nvinfo : EIATTR_SW_WAR
	.align		4
.L_77:
        /*008c*/ 	.byte	0x04, 0x36
        /*008e*/ 	.short	(.L_79 - .L_78)
.L_78:
        /*0090*/ 	.word	0x00000008
.L_79:


//--------------------- .nv.info._Z6kernelPiS_S_ii --------------------------
	.section	.nv.info._Z6kernelPiS_S_ii,"",@"SHT_CUDA_INFO"
	.sectionflags	@""
	.align	4


	//----- nvinfo : EIATTR_CUDA_API_VERSION
	.align		4
        /*0000*/ 	.byte	0x04, 0x37
        /*0002*/ 	.short	(.L_81 - .L_80)
.L_80:
        /*0004*/ 	.word	0x00000082


	//----- nvinfo : EIATTR_KPARAM_INFO
	.align		4
.L_81:
        /*0008*/ 	.byte	0x04, 0x17
        /*000a*/ 	.short	(.L_83 - .L_82)
.L_82:
        /*000c*/ 	.word	0x00000000
        /*0010*/ 	.short	0x0004
        /*0012*/ 	.short	0x001c
        /*0014*/ 	.byte	0x00, 0xf0, 0x11, 0x00


	//----- nvinfo : EIATTR_KPARAM_INFO
	.align		4
.L_83:
        /*0018*/ 	.byte	0x04, 0x17
        /*001a*/ 	.short	(.L_85 - .L_84)
.L_84:
        /*001c*/ 	.word	0x00000000
        /*0020*/ 	.short	0x0003
        /*0022*/ 	.short	0x0018
        /*0024*/ 	.byte	0x00, 0xf0, 0x11, 0x00


	//----- nvinfo : EIATTR_KPARAM_INFO
	.align		4
.L_85:
        /*0028*/ 	.byte	0x04, 0x17
        /*002a*/ 	.short	(.L_87 - .L_86)
.L_86:
        /*002c*/ 	.word	0x00000000
        /*0030*/ 	.short	0x0002
        /*0032*/ 	.short	0x0010
        /*0034*/ 	.byte	0x00, 0xf5, 0x21, 0x00


	//----- nvinfo : EIATTR_KPARAM_INFO
	.align		4
.L_87:
        /*0038*/ 	.byte	0x04, 0x17
        /*003a*/ 	.short	(.L_89 - .L_88)
.L_88:
        /*003c*/ 	.word	0x00000000
        /*0040*/ 	.short	0x0001
        /*0042*/ 	.short	0x0008
        /*0044*/ 	.byte	0x00, 0xf5, 0x21, 0x00


	//----- nvinfo : EIATTR_KPARAM_INFO
	.align		4
.L_89:
        /*0048*/ 	.byte	0x04, 0x17
        /*004a*/ 	.short	(.L_91 - .L_90)
.L_90:
        /*004c*/ 	.word	0x00000000
        /*0050*/ 	.short	0x0000
        /*0052*/ 	.short	0x0000
        /*0054*/ 	.byte	0x00, 0xf5, 0x21, 0x00


	//----- nvinfo : EIATTR_SPARSE_MMA_MASK
	.align		4
.L_91:
        /*0058*/ 	.byte	0x03, 0x50
        /*005a*/ 	.short	0x0000


	//----- nvinfo : EIATTR_MAXREG_COUNT
	.align		4
        /*005c*/ 	.byte	0x03, 0x1b
        /*005e*/ 	.short	0x00ff


	//----- nvinfo : EIATTR_MERCURY_ISA_VERSION
	.align		4
        /*0060*/ 	.byte	0x03, 0x5f
        /*0062*/ 	.short	0x0101


	//----- nvinfo : EIATTR_INT_WARP_WIDE_INSTR_OFFSETS
	.align		4
        /*0064*/ 	.byte	0x04, 0x31
        /*0066*/ 	.short	(.L_93 - .L_92)


	//   ....[0]....
.L_92:
        /*0068*/ 	.word	0x000000c0


	//   ....[1]....
        /*006c*/ 	.word	0x00000110


	//   ....[2]....
        /*0070*/ 	.word	0x000002c0


	//   ....[3]....
        /*0074*/ 	.word	0x00000340


	//   ....[4]....
        /*0078*/ 	.word	0x000003d0


	//   ....[5]....
        /*007c*/ 	.word	0x00000460


	//   ....[6]....
        /*0080*/ 	.word	0x000004f0


	//   ....[7]....
        /*0084*/ 	.word	0x00000580


	//   ....[8]....
        /*0088*/ 	.word	0x00000610


	//   ....[9]....
        /*008c*/ 	.word	0x000006a0


	//   ....[10]....
        /*0090*/ 	.word	0x00000780


	//   ....[11]....
        /*0094*/ 	.word	0x000008e0


	//   ....[12]....
        /*0098*/ 	.word	0x00000950


	//   ....[13]....
        /*009c*/ 	.word	0x000009f0


	//   ....[14]....
        /*00a0*/ 	.word	0x00000a90


	//   ....[15]....
        /*00a4*/ 	.word	0x00000b30


	//   ....[16]....
        /*00a8*/ 	.word	0x00000c50


	//   ....[17]....
        /*00ac*/ 	.word	0x00000cc0


	//   ....[18]....
        /*00b0*/ 	.word	0x00000d50


	//   ....[19]....
        /*00b4*/ 	.word	0x00000e40


	//   ....[20]....
        /*00b8*/ 	.word	0x00000ea0


	//----- nvinfo : EIATTR_VRC_CTA_INIT_COUNT
	.align		4
.L_93:
        /*00bc*/ 	.byte	0x02, 0x4a
	.zero		1
	.zero		1


	//----- nvinfo : EIATTR_EXIT_INSTR_OFFSETS
	.align		4
        /*00c0*/ 	.byte	0x04, 0x1c
        /*00c2*/ 	.short	(.L_95 - .L_94)


	//   ....[0]....
.L_94:
        /*00c4*/ 	.word	0x00000160


	//   ....[1]....
        /*00c8*/ 	.word	0x00000800


	//   ....[2]....
        /*00cc*/ 	.word	0x00000b80


	//   ....[3]....
        /*00d0*/ 	.word	0x00000da0


	//   ....[4]....
        /*00d4*/ 	.word	0x00000ee0


	//----- nvinfo : EIATTR_CBANK_PARAM_SIZE
	.align		4
.L_95:
        /*00d8*/ 	.byte	0x03, 0x19
        /*00da*/ 	.short	0x0020


	//----- nvinfo : EIATTR_PARAM_CBANK
	.align		4
        /*00dc*/ 	.byte	0x04, 0x0a
        /*00de*/ 	.short	(.L_97 - .L_96)
	.align		4
.L_96:
        /*00e0*/ 	.word	index@(.nv.constant0._Z6kernelPiS_S_ii)
        /*00e4*/ 	.short	0x0380
        /*00e6*/ 	.short	0x0020


	//----- nvinfo : EIATTR_SW_WAR
	.align		4
.L_97:
        /*00e8*/ 	.byte	0x04, 0x36
        /*00ea*/ 	.short	(.L_99 - .L_98)
.L_98:
        /*00ec*/ 	.word	0x00000008
.L_99:


//--------------------- .nv.callgraph             --------------------------
	.section	.nv.callgraph,"",@"SHT_CUDA_CALLGRAPH"
	.align	4
	.sectionentsize	8
	.align		4
        /*0000*/ 	.word	0x00000000
	.align		4
        /*0004*/ 	.word	0xffffffff
	.align		4
        /*0008*/ 	.word	0x00000000
	.align		4
        /*000c*/ 	.word	0xfffffffe
	.align		4
        /*0010*/ 	.word	0x00000000
	.align		4
        /*0014*/ 	.word	0xfffffffd
	.align		4
        /*0018*/ 	.word	0x00000000
	.align		4
        /*001c*/ 	.word	0xfffffffc


//--------------------- .text._Z10sumkernel2PiS_iiS_ --------------------------
	.section	.text._Z10sumkernel2PiS_iiS_,"ax",@progbits
	.align	128
        .global         _Z10sumkernel2PiS_iiS_
        .type           _Z10sumkernel2PiS_iiS_,@function
        .size           _Z10sumkernel2PiS_iiS_,(.L_x_18 - _Z10sumkernel2PiS_iiS_)
        .other          _Z10sumkernel2PiS_iiS_,@"STO_CUDA_ENTRY STV_DEFAULT"
_Z10sumkernel2PiS_iiS_:
.text._Z10sumkernel2PiS_iiS_:
[----:B------:R-:W-:Y:S01]  /*0000*/  LDC R1, c[0x0][0x37c] ;  /* 0x0000df00ff017b82 */ /* 0x000fe20000000800 */
[----:B------:R-:W0:Y:S07]  /*0010*/  S2R R9, SR_CTAID.X ;  /* 0x0000000000097919 */ /* 0x000e2e0000002500 */
[----:B------:R-:W1:Y:S01]  /*0020*/  LDC.64 R2, c[0x0][0x398] ;  /* 0x0000e600ff027b82 */ /* 0x000e620000000a00 */
[----:B------:R-:W2:Y:S01]  /*0030*/  LDCU.64 UR6, c[0x0][0x358] ;  /* 0x00006b00ff0677ac */ /* 0x000ea20008000a00 */
[----:B------:R-:W0:Y:S02]  /*0040*/  S2R R6, SR_TID.X ;  /* 0x0000000000067919 */ /* 0x000e240000002100 */
[----:B0-----:R-:W-:-:S05]  /*0050*/  IMAD R5, R9, 0x4, R6 ;  /* 0x0000000409057824 */ /* 0x001fca00078e0206 */
[----:B------:R-:W-:-:S05]  /*0060*/  SHF.L.U32 R5, R5, 0x1, RZ ;  /* 0x0000000105057819 */ /* 0x000fca00000006ff */
[----:B-1----:R-:W-:-:S05]  /*0070*/  IMAD.WIDE.U32 R2, R5, 0x4, R2 ;  /* 0x0000000405027825 */ /* 0x002fca00078e0002 */
[----:B--2---:R-:W2:Y:S04]  /*0080*/  LDG.E R4, desc[UR6][R2.64] ;  /* 0x0000000602047981 */ /* 0x004ea8000c1e1900 */
[----:B------:R-:W2:Y:S01]  /*0090*/  LDG.E R5, desc[UR6][R2.64+0x4] ;  /* 0x0000040602057981 */ /* 0x000ea2000c1e1900 */
[----:B------:R-:W0:Y:S01]  /*00a0*/  S2UR UR5, SR_CgaCtaId ;  /* 0x00000000000579c3 */ /* 0x000e220000008800 */
[----:B------:R-:W-:Y:S01]  /*00b0*/  UMOV UR4, 0x400 ;  /* 0x0000040000047882 */ /* 0x000fe20000000000 */
[----:B------:R-:W-:Y:S01]  /*00c0*/  IMAD.MOV.U32 R7, RZ, RZ, 0x1 ;  /* 0x00000001ff077424 */ /* 0x000fe200078e00ff */
[----:B0-----:R-:W-:-:S06]  /*00d0*/  ULEA UR4, UR5, UR4, 0x18 ;  /* 0x0000000405047291 */ /* 0x001fcc000f8ec0ff */
[----:B------:R-:W-:-:S05]  /*00e0*/  LEA R0, R6, UR4, 0x3 ;  /* 0x0000000406007c11 */ /* 0x000fca000f8e18ff */
[----:B------:R-:W0:Y:S02]  /*00f0*/  LDCU UR4, c[0x0][0x360] ;  /* 0x00006c00ff0477ac */ /* 0x000e240008000800 */
[----:B0-2---:R1:W-:Y:S02]  /*0100*/  STS.64 [R0], R4 ;  /* 0x0000000400007388 */ /* 0x0053e40000000a00 */
.L_x_0:
[----:B------:R-:W-:-:S04]  /*0110*/  IADD3 R2, PT, PT, R7, -0x1, RZ ;  /* 0xffffffff07027810 */ /* 0x000fc80007ffe0ff */
[----:B------:R-:W-:-:S13]  /*0120*/  LOP3.LUT P0, RZ, R2, R6, RZ, 0xc0, !PT ;  /* 0x0000000602ff7212 */ /* 0x000fda000780c0ff */
[----:B------:R-:W-:Y:S01]  /*0130*/  @!P0 IMAD R2, R7, 0x4, R0 ;  /* 0x0000000407028824 */ /* 0x000fe200078e0200 */
[----:B------:R-:W-:Y:S05]  /*0140*/  @!P0 LDS R3, [R0] ;  /* 0x0000000000038984 */ /* 0x000fea0000000800 */
[----:B------:R-:W0:Y:S02]  /*0150*/  @!P0 LDS R2, [R2] ;  /* 0x0000000002028984 */ /* 0x000e240000000800 */
[----:B0-----:R-:W-:-:S05]  /*0160*/  @!P0 IADD3 R3, PT, PT, R2, R3, RZ ;  /* 0x0000000302038210 */ /* 0x001fca0007ffe0ff */
[----:B------:R0:W-:Y:S01]  /*0170*/  @!P0 STS [R0], R3 ;  /* 0x0000000300008388 */ /* 0x0001e20000000800 */
[----:B------:R-:W-:Y:S01]  /*0180*/  BAR.SYNC.DEFER_BLOCKING 0x0 ;  /* 0x0000000000007b1d */ /* 0x000fe20000010000 */
[C---:B------:R-:W-:Y:S01]  /*0190*/  ISETP.GE.U32.AND P0, PT, R7.reuse, UR4, PT ;  /* 0x0000000407007c0c */ /* 0x040fe2000bf06070 */
[----:B------:R-:W-:-:S12]  /*01a0*/  IMAD.SHL.U32 R7, R7, 0x2, RZ ;  /* 0x0000000207077824 */ /* 0x000fd800078e00ff */
[----:B0-----:R-:W-:Y:S05]  /*01b0*/  @!P0 BRA `(.L_x_0) ;  /* 0xfffffffc00d48947 */ /* 0x001fea000383ffff */
[----:B------:R-:W-:-:S13]  /*01c0*/  ISETP.NE.AND P0, PT, R6, RZ, PT ;  /* 0x000000ff0600720c */ /* 0x000fda0003f05270 */
[----:B------:R-:W-:Y:S05]  /*01d0*/  @P0 EXIT ;  /* 0x000000000000094d */ /* 0x000fea0003800000 */
[----:B------:R-:W0:Y:S01]  /*01e0*/  S2UR UR5, SR_CgaCtaId ;  /* 0x00000000000579c3 */ /* 0x000e220000008800 */
[----:B------:R-:W-:-:S07]  /*01f0*/  UMOV UR4, 0x400 ;  /* 0x0000040000047882 */ /* 0x000fce0000000000 */
[----:B------:R-:W2:Y:S01]  /*0200*/  LDC.64 R2, c[0x0][0x388] ;  /* 0x0000e200ff027b82 */ /* 0x000ea20000000a00 */
[----:B0-----:R-:W-:Y:S01]  /*0210*/  ULEA UR4, UR5, UR4, 0x18 ;  /* 0x0000000405047291 */ /* 0x001fe2000f8ec0ff */
[----:B--2---:R-:W-:-:S08]  /*0220*/  IMAD.WIDE.U32 R2, R9, 0x4, R2 ;  /* 0x0000000409027825 */ /* 0x004fd000078e0002 */
[----:B-1----:R-:W0:Y:S04]  /*0230*/  LDS R5, [UR4] ;  /* 0x00000004ff057984 */ /* 0x002e280008000800 */
[----:B0-----:R-:W-:Y:S01]  /*0240*/  STG.E desc[UR6][R2.64], R5 ;  /* 0x0000000502007986 */ /* 0x001fe2000c101906 */
[----:B------:R-:W-:Y:S05]  /*0250*/  EXIT ;  /* 0x000000000000794d */ /* 0x000fea0003800000 */
.L_x_1:
[----:B------:R-:W-:-:S00]  /*0260*/  BRA `(.L_x_1) ;  /* 0xfffffffc00fc7947 */ /* 0x000fc0000383ffff */
[----:B------:R-:W-:-:S00]  /*0270*/  NOP ;  /* 0x0000000000007918 */ /* 0x000fc00000000000 */
        /* <DEDUP_REMOVED lines=8> */
.L_x_18:


//--------------------- .text._Z9sumkernelPiS_iiS_ --------------------------
	.section	.text._Z9sumkernelPiS_iiS_,"ax",@progbits
	.align	128
        .global         _Z9sumkernelPiS_iiS_
        .type           _Z9sumkernelPiS_iiS_,@function
        .size           _Z9sumkernelPiS_iiS_,(.L_x_19 - _Z9sumkernelPiS_iiS_)
        .other          _Z9sumkernelPiS_iiS_,@"STO_CUDA_ENTRY STV_DEFAULT"
_Z9sumkernelPiS_iiS_:
.text._Z9sumkernelPiS_iiS_:
[----:B------:R-:W-:Y:S01]  /*0000*/  LDC R1, c[0x0][0x37c] ;  /* 0x0000df00ff017b82 */ /* 0x000fe20000000800 */
[----:B------:R-:W0:Y:S01]  /*0010*/  S2R R11, SR_TID.X ;  /* 0x00000000000b7919 */ /* 0x000e220000002100 */
[----:B------:R-:W0:Y:S06]  /*0020*/  LDCU UR9, c[0x0][0x360] ;  /* 0x00006c00ff0977ac */ /* 0x000e2c0008000800 */
[----:B------:R-:W1:Y:S01]  /*0030*/  S2UR UR8, SR_CTAID.X ;  /* 0x00000000000879c3 */ /* 0x000e620000002500 */
[----:B------:R-:W0:Y:S01]  /*0040*/  S2R R8, SR_CTAID.Y ;  /* 0x0000000000087919 */ /* 0x000e220000002600 */
[----:B------:R-:W2:Y:S06]  /*0050*/  LDCU.64 UR6, c[0x0][0x358] ;  /* 0x00006b00ff0677ac */ /* 0x000eac0008000a00 */
[----:B------:R-:W1:Y:S08]  /*0060*/  LDC R3, c[0x0][0x390] ;  /* 0x0000e400ff037b82 */ /* 0x000e700000000800 */
[----:B------:R-:W3:Y:S01]  /*0070*/  LDC.64 R4, c[0x0][0x380] ;  /* 0x0000e000ff047b82 */ /* 0x000ee20000000a00 */
[----:B0-----:R-:W-:-:S05]  /*0080*/  IMAD R0, R8, UR9, R11 ;  /* 0x0000000908007c24 */ /* 0x001fca000f8e020b */
[----:B------:R-:W-:-:S05]  /*0090*/  SHF.L.U32 R0, R0, 0x1, RZ ;  /* 0x0000000100007819 */ /* 0x000fca00000006ff */
[----:B-1----:R-:W-:-:S05]  /*00a0*/  IMAD R3, R3, UR8, R0 ;  /* 0x0000000803037c24 */ /* 0x002fca000f8e0200 */
[C---:B------:R-:W-:Y:S01]  /*00b0*/  IADD3 R7, PT, PT, R3.reuse, 0x1, RZ ;  /* 0x0000000103077810 */ /* 0x040fe20007ffe0ff */
[----:B---3--:R-:W-:-:S04]  /*00c0*/  IMAD.WIDE.U32 R2, R3, 0x4, R4 ;  /* 0x0000000403027825 */ /* 0x008fc800078e0004 */
[----:B------:R-:W-:Y:S01]  /*00d0*/  IMAD.WIDE.U32 R4, R7, 0x4, R4 ;  /* 0x0000000407047825 */ /* 0x000fe200078e0004 */
[----:B--2---:R-:W2:Y:S04]  /*00e0*/  LDG.E R6, desc[UR6][R2.64] ;  /* 0x0000000602067981 */ /* 0x004ea8000c1e1900 */
[----:B------:R-:W2:Y:S01]  /*00f0*/  LDG.E R7, desc[UR6][R4.64] ;  /* 0x0000000604077981 */ /* 0x000ea2000c1e1900 */
[----:B------:R-:W0:Y:S01]  /*0100*/  S2UR UR5, SR_CgaCtaId ;  /* 0x00000000000579c3 */ /* 0x000e220000008800 */
[----:B------:R-:W-:Y:S01]  /*0110*/  UMOV UR4, 0x400 ;  /* 0x0000040000047882 */ /* 0x000fe20000000000 */
[----:B------:R-:W-:Y:S01]  /*0120*/  IMAD.MOV.U32 R9, RZ, RZ, 0x1 ;  /* 0x00000001ff097424 */ /* 0x000fe200078e00ff */
[----:B0-----:R-:W-:-:S06]  /*0130*/  ULEA UR4, UR5, UR4, 0x18 ;  /* 0x0000000405047291 */ /* 0x001fcc000f8ec0ff */
[----:B------:R-:W-:-:S05]  /*0140*/  LEA R0, R11, UR4, 0x3 ;  /* 0x000000040b007c11 */ /* 0x000fca000f8e18ff */
[----:B--2---:R0:W-:Y:S02]  /*0150*/  STS.64 [R0], R6 ;  /* 0x0000000600007388 */ /* 0x0041e40000000a00 */
.L_x_2:
[----:B------:R-:W-:-:S04]  /*0160*/  IADD3 R2, PT, PT, R9, -0x1, RZ ;  /* 0xffffffff09027810 */ /* 0x000fc80007ffe0ff */
[----:B------:R-:W-:-:S13]  /*0170*/  LOP3.LUT P0, RZ, R2, R11, RZ, 0xc0, !PT ;  /* 0x0000000b02ff7212 */ /* 0x000fda000780c0ff */
[----:B------:R-:W-:Y:S01]  /*0180*/  @!P0 IMAD R2, R9, 0x4, R0 ;  /* 0x0000000409028824 */ /* 0x000fe200078e0200 */
[----:B------:R-:W-:Y:S05]  /*0190*/  @!P0 LDS R3, [R0] ;  /* 0x0000000000038984 */ /* 0x000fea0000000800 */
[----:B------:R-:W1:Y:S02]  /*01a0*/  @!P0 LDS R2, [R2] ;  /* 0x0000000002028984 */ /* 0x000e640000000800 */
[----:B-1----:R-:W-:-:S05]  /*01b0*/  @!P0 IADD3 R3, PT, PT, R2, R3, RZ ;  /* 0x0000000302038210 */ /* 0x002fca0007ffe0ff */
[----:B------:R1:W-:Y:S01]  /*01c0*/  @!P0 STS [R0], R3 ;  /* 0x0000000300008388 */ /* 0x0003e20000000800 */
[----:B------:R-:W-:Y:S01]  /*01d0*/  BAR.SYNC.DEFER_BLOCKING 0x0 ;  /* 0x0000000000007b1d */ /* 0x000fe20000010000 */
[C---:B------:R-:W-:Y:S02]  /*01e0*/  ISETP.GE.U32.AND P0, PT, R9.reuse, UR9, PT ;  /* 0x0000000909007c0c */ /* 0x040fe4000bf06070 */
[----:B------:R-:W-:-:S11]  /*01f0*/  SHF.L.U32 R9, R9, 0x1, RZ ;  /* 0x0000000109097819 */ /* 0x000fd600000006ff */
[----:B-1----:R-:W-:Y:S05]  /*0200*/  @!P0 BRA `(.L_x_2) ;  /* 0xfffffffc00d48947 */ /* 0x002fea000383ffff */
[----:B------:R-:W-:-:S13]  /*0210*/  ISETP.NE.AND P0, PT, R11, RZ, PT ;  /* 0x000000ff0b00720c */ /* 0x000fda0003f05270 */
[----:B------:R-:W-:Y:S05]  /*0220*/  @P0 EXIT ;  /* 0x000000000000094d */ /* 0x000fea0003800000 */
[----:B------:R-:W1:Y:S01]  /*0230*/  S2UR UR5, SR_CgaCtaId ;  /* 0x00000000000579c3 */ /* 0x000e620000008800 */
[----:B------:R-:W-:-:S07]  /*0240*/  UMOV UR4, 0x400 ;  /* 0x0000040000047882 */ /* 0x000fce0000000000 */
[----:B0-----:R-:W0:Y:S08]  /*0250*/  LDC R7, c[0x0][0x374] ;  /* 0x0000dd00ff077b82 */ /* 0x001e300000000800 */
[----:B------:R-:W2:Y:S01]  /*0260*/  LDC.64 R2, c[0x0][0x398] ;  /* 0x0000e600ff027b82 */ /* 0x000ea20000000a00 */
[----:B-1----:R-:W-:Y:S01]  /*0270*/  ULEA UR4, UR5, UR4, 0x18 ;  /* 0x0000000405047291 */ /* 0x002fe2000f8ec0ff */
[----:B0-----:R-:W-:-:S08]  /*0280*/  IMAD R7, R7, UR8, R8 ;  /* 0x0000000807077c24 */ /* 0x001fd0000f8e0208 */
[----:B------:R-:W0:Y:S01]  /*0290*/  LDS R5, [UR4] ;  /* 0x00000004ff057984 */ /* 0x000e220008000800 */
[----:B--2---:R-:W-:-:S05]  /*02a0*/  IMAD.WIDE.U32 R2, R7, 0x4, R2 ;  /* 0x0000000407027825 */ /* 0x004fca00078e0002 */
[----:B0-----:R-:W-:Y:S01]  /*02b0*/  STG.E desc[UR6][R2.64], R5 ;  /* 0x0000000502007986 */ /* 0x001fe2000c101906 */
[----:B------:R-:W-:Y:S05]  /*02c0*/  EXIT ;  /* 0x000000000000794d */ /* 0x000fea0003800000 */
.L_x_3:
        /* <DEDUP_REMOVED lines=11> */
.L_x_19:


//--------------------- .text._Z7kernel2PiS_S_iS_ --------------------------
	.section	.text._Z7kernel2PiS_S_iS_,"ax",@progbits
	.align	128
        .global         _Z7kernel2PiS_S_iS_
        .type           _Z7kernel2PiS_S_iS_,@function
        .size           _Z7kernel2PiS_S_iS_,(.L_x_20 - _Z7kernel2PiS_S_iS_)
        .other          _Z7kernel2PiS_S_iS_,@"STO_CUDA_ENTRY STV_DEFAULT"
_Z7kernel2PiS_S_iS_:
.text._Z7kernel2PiS_S_iS_:
[----:B------:R-:W-:Y:S01]  /*0000*/  LDC R1, c[0x0][0x37c] ;  /* 0x0000df00ff017b82 */ /* 0x000fe20000000800 */
[----:B------:R-:W0:Y:S07]  /*0010*/  S2R R24, SR_CTAID.Y ;  /* 0x0000000000187919 */ /* 0x000e2e0000002600 */
[----:B------:R-:W0:Y:S01]  /*0020*/  LDC R18, c[0x0][0x360] ;  /* 0x0000d800ff127b82 */ /* 0x000e220000000800 */
[----:B------:R-:W1:Y:S01]  /*0030*/  LDCU.64 UR6, c[0x0][0x358] ;  /* 0x00006b00ff0677ac */ /* 0x000e620008000a00 */
[----:B------:R-:W2:Y:S06]  /*0040*/  S2R R23, SR_TID.X ;  /* 0x0000000000177919 */ /* 0x000eac0000002100 */
[----:B------:R-:W3:Y:S08]  /*0050*/  S2UR UR5, SR_CTAID.X ;  /* 0x00000000000579c3 */ /* 0x000ef00000002500 */
[----:B------:R-:W3:Y:S08]  /*0060*/  LDC R2, c[0x0][0x398] ;  /* 0x0000e600ff027b82 */ /* 0x000ef00000000800 */
[----:B------:R-:W4:Y:S01]  /*0070*/  LDC.64 R4, c[0x0][0x380] ;  /* 0x0000e000ff047b82 */ /* 0x000f220000000a00 */
[----:B0-----:R-:W-:-:S02]  /*0080*/  IMAD R3, R18, R24, RZ ;  /* 0x0000001812037224 */ /* 0x001fc400078e02ff */
[----:B--2---:R-:W-:-:S04]  /*0090*/  IMAD.SHL.U32 R16, R23, 0x2, RZ ;  /* 0x0000000217107824 */ /* 0x004fc800078e00ff */
[----:B------:R-:W-:-:S04]  /*00a0*/  IMAD R3, R3, 0x2, R16 ;  /* 0x0000000203037824 */ /* 0x000fc800078e0210 */
[----:B---3--:R-:W-:-:S04]  /*00b0*/  IMAD R22, R3, R2, UR5 ;  /* 0x0000000503167e24 */ /* 0x008fc8000f8e0202 */
[----:B----4-:R-:W-:-:S05]  /*00c0*/  IMAD.WIDE R4, R22, 0x4, R4 ;  /* 0x0000000416047825 */ /* 0x010fca00078e0204 */
[----:B-1----:R-:W2:Y:S01]  /*00d0*/  LDG.E R6, desc[UR6][R4.64] ;  /* 0x0000000604067981 */ /* 0x002ea2000c1e1900 */
[----:B------:R-:W-:-:S05]  /*00e0*/  IMAD.WIDE R2, R2, 0x4, R4 ;  /* 0x0000000402027825 */ /* 0x000fca00078e0204 */
[----:B------:R-:W2:Y:S01]  /*00f0*/  LDG.E R7, desc[UR6][R2.64] ;  /* 0x0000000602077981 */ /* 0x000ea2000c1e1900 */
[----:B------:R-:W0:Y:S01]  /*0100*/  S2R R0, SR_CgaCtaId ;  /* 0x0000000000007919 */ /* 0x000e220000008800 */
[----:B------:R-:W-:-:S04]  /*0110*/  MOV R21, 0x400 ;  /* 0x0000040000157802 */ /* 0x000fc80000000f00 */
[----:B0-----:R-:W-:-:S04]  /*0120*/  LEA R21, R0, R21, 0x18 ;  /* 0x0000001500157211 */ /* 0x001fc800078ec0ff */
[----:B------:R-:W-:-:S05]  /*0130*/  LEA R20, R23, R21, 0x3 ;  /* 0x0000001517147211 */ /* 0x000fca00078e18ff */
[C---:B------:R-:W-:Y:S01]  /*0140*/  IMAD R0, R18.reuse, 0x8, R20 ;  /* 0x0000000812007824 */ /* 0x040fe200078e0214 */
[----:B------:R-:W-:Y:S01]  /*0150*/  SHF.L.U32 R19, R18, 0x1, RZ ;  /* 0x0000000112137819 */ /* 0x000fe200000006ff */
[----:B------:R-:W-:Y:S02]  /*0160*/  IMAD.MOV.U32 R8, RZ, RZ, 0x1 ;  /* 0x00000001ff087424 */ /* 0x000fe400078e00ff */
[----:B------:R-:W-:Y:S01]  /*0170*/  VIADD R16, R16, 0x1 ;  /* 0x0000000110107836 */ /* 0x000fe20000000000 */
[----:B--2---:R0:W-:Y:S04]  /*0180*/  STS.64 [R20], R6 ;  /* 0x0000000614007388 */ /* 0x0041e80000000a00 */
[----:B------:R0:W-:Y:S02]  /*0190*/  STS.64 [R0], R6 ;  /* 0x0000000600007388 */ /* 0x0001e40000000a00 */
.L_x_4:
[----:B0-----:R-:W-:-:S05]  /*01a0*/  VIADD R6, R8, 0xffffffff ;  /* 0xffffffff08067836 */ /* 0x001fca0000000000 */
[----:B------:R-:W-:-:S13]  /*01b0*/  LOP3.LUT P0, RZ, R6, R23, RZ, 0xc0, !PT ;  /* 0x0000001706ff7212 */ /* 0x000fda000780c0ff */
[C---:B------:R-:W-:Y:S01]  /*01c0*/  @!P0 LEA R6, R8.reuse, R0, 0x2 ;  /* 0x0000000008068211 */ /* 0x040fe200078e10ff */
[----:B------:R-:W-:Y:S01]  /*01d0*/  @!P0 LDS R7, [R0] ;  /* 0x0000000000078984 */ /* 0x000fe20000000800 */
[----:B------:R-:W-:-:S04]  /*01e0*/  IMAD.SHL.U32 R8, R8, 0x2, RZ ;  /* 0x0000000208087824 */ /* 0x000fc800078e00ff */
[----:B------:R-:W0:Y:S02]  /*01f0*/  @!P0 LDS R6, [R6] ;  /* 0x0000000006068984 */ /* 0x000e240000000800 */
[----:B0-----:R-:W-:-:S05]  /*0200*/  @!P0 IMAD.IADD R7, R6, 0x1, R7 ;  /* 0x0000000106078824 */ /* 0x001fca00078e0207 */
[----:B------:R1:W-:Y:S01]  /*0210*/  @!P0 STS [R0], R7 ;  /* 0x0000000700008388 */ /* 0x0003e20000000800 */
[----:B------:R-:W-:Y:S01]  /*0220*/  BAR.SYNC.DEFER_BLOCKING 0x0 ;  /* 0x0000000000007b1d */ /* 0x000fe20000010000 */
[----:B------:R-:W-:-:S13]  /*0230*/  ISETP.GE.U32.AND P0, PT, R8, R19, PT ;  /* 0x000000130800720c */ /* 0x000fda0003f06070 */
[----:B-1----:R-:W-:Y:S05]  /*0240*/  @!P0 BRA `(.L_x_4) ;  /* 0xfffffffc00d48947 */ /* 0x002fea000383ffff */
[----:B------:R-:W-:Y:S01]  /*0250*/  ISETP.NE.AND P0, PT, R23, RZ, PT ;  /* 0x000000ff1700720c */ /* 0x000fe20003f05270 */
[----:B------:R-:W-:Y:S01]  /*0260*/  BSSY.RECONVERGENT B0, `(.L_x_5) ;  /* 0x000002f000007945 */ /* 0x000fe20003800200 */
[----:B------:R-:W-:-:S11]  /*0270*/  LEA R0, R18, R21, 0x3 ;  /* 0x0000001512007211 */ /* 0x000fd600078e18ff */
[----:B------:R-:W-:Y:S05]  /*0280*/  @P0 BRA `(.L_x_6) ;  /* 0x0000000000b00947 */ /* 0x000fea0003800000 */
[----:B------:R-:W0:Y:S01]  /*0290*/  LDC R11, c[0x0][0x374] ;  /* 0x0000dd00ff0b7b82 */ /* 0x000e220000000800 */
[----:B------:R-:W-:-:S05]  /*02a0*/  VIADD R6, R24, 0x1 ;  /* 0x0000000118067836 */ /* 0x000fca0000000000 */
[----:B0-----:R-:W-:-:S13]  /*02b0*/  ISETP.GE.U32.AND P0, PT, R6, R11, PT ;  /* 0x0000000b0600720c */ /* 0x001fda0003f06070 */
[----:B------:R-:W-:Y:S05]  /*02c0*/  @P0 BRA `(.L_x_6) ;  /* 0x0000000000a00947 */ /* 0x000fea0003800000 */
[----:B------:R0:W1:Y:S01]  /*02d0*/  LDS R17, [R0] ;  /* 0x0000000000117984 */ /* 0x0000620000000800 */
[----:B------:R-:W-:Y:S01]  /*02e0*/  LOP3.LUT R8, RZ, R24, RZ, 0x33, !PT ;  /* 0x00000018ff087212 */ /* 0x000fe200078e33ff */
[----:B------:R-:W-:-:S03]  /*02f0*/  IMAD R13, R11, UR5, RZ ;  /* 0x000000050b0d7c24 */ /* 0x000fc6000f8e02ff */
[----:B------:R-:W-:-:S04]  /*0300*/  IADD3 R8, PT, PT, R8, R11, RZ ;  /* 0x0000000b08087210 */ /* 0x000fc80007ffe0ff */
[----:B------:R-:W-:Y:S01]  /*0310*/  LOP3.LUT P0, R9, R8, 0x3, RZ, 0xc0, !PT ;  /* 0x0000000308097812 */ /* 0x000fe2000780c0ff */
[----:B------:R-:W-:-:S12]  /*0320*/  IMAD.MOV.U32 R8, RZ, RZ, R6 ;  /* 0x000000ffff087224 */ /* 0x000fd800078e0006 */
[----:B0-----:R-:W-:Y:S05]  /*0330*/  @!P0 BRA `(.L_x_7) ;  /* 0x0000000000308947 */ /* 0x001fea0003800000 */
[----:B------:R-:W0:Y:S01]  /*0340*/  LDC.64 R6, c[0x0][0x3a0] ;  /* 0x0000e800ff067b82 */ /* 0x000e220000000a00 */
[----:B------:R-:W-:Y:S01]  /*0350*/  IADD3 R10, PT, PT, -R9, RZ, RZ ;  /* 0x000000ff090a7210 */ /* 0x000fe20007ffe1ff */
[----:B------:R-:W-:Y:S01]  /*0360*/  IMAD.IADD R15, R13, 0x1, R24 ;  /* 0x000000010d0f7824 */ /* 0x000fe200078e0218 */
[----:B------:R-:W-:-:S07]  /*0370*/  MOV R12, R24 ;  /* 0x00000018000c7202 */ /* 0x000fce0000000f00 */
.L_x_8:
[----:B------:R-:W-:Y:S01]  /*0380*/  IADD3 R10, PT, PT, R10, 0x1, RZ ;  /* 0x000000010a0a7810 */ /* 0x000fe20007ffe0ff */
[----:B------:R-:W-:-:S03]  /*0390*/  VIADD R15, R15, 0x1 ;  /* 0x000000010f0f7836 */ /* 0x000fc60000000000 */
[----:B------:R-:W-:Y:S01]  /*03a0*/  ISETP.NE.AND P0, PT, R10, RZ, PT ;  /* 0x000000ff0a00720c */ /* 0x000fe20003f05270 */
[----:B0-2---:R-:W-:-:S05]  /*03b0*/  IMAD.WIDE.U32 R8, R15, 0x4, R6 ;  /* 0x000000040f087825 */ /* 0x005fca00078e0006 */
[----:B-1----:R2:W-:Y:S01]  /*03c0*/  REDG.E.ADD.STRONG.GPU desc[UR6][R8.64], R17 ;  /* 0x000000110800798e */ /* 0x0025e2000c12e106 */
[----:B------:R-:W-:-:S06]  /*03d0*/  VIADD R12, R12, 0x1 ;  /* 0x000000010c0c7836 */ /* 0x000fcc0000000000 */
[----:B------:R-:W-:Y:S05]  /*03e0*/  @P0 BRA `(.L_x_8) ;  /* 0xfffffffc00e40947 */ /* 0x000fea000383ffff */
[----:B--2---:R-:W-:-:S07]  /*03f0*/  IADD3 R8, PT, PT, R12, 0x1, RZ ;  /* 0x000000010c087810 */ /* 0x004fce0007ffe0ff */
.L_x_7:
[----:B------:R-:W-:-:S04]  /*0400*/  IADD3 R6, PT, PT, R11, -0x2, -R24 ;  /* 0xfffffffe0b067810 */ /* 0x000fc80007ffe818 */
[----:B------:R-:W-:-:S13]  /*0410*/  ISETP.GE.U32.AND P0, PT, R6, 0x3, PT ;  /* 0x000000030600780c */ /* 0x000fda0003f06070 */
[----:B------:R-:W-:Y:S05]  /*0420*/  @!P0 BRA `(.L_x_6) ;  /* 0x0000000000488947 */ /* 0x000fea0003800000 */
[----:B------:R-:W0:Y:S01]  /*0430*/  LDC.64 R6, c[0x0][0x3a0] ;  /* 0x0000e800ff067b82 */ /* 0x000e220000000a00 */
[C---:B------:R-:W-:Y:S01]  /*0440*/  IMAD.IADD R25, R8.reuse, 0x1, -R11 ;  /* 0x0000000108197824 */ /* 0x040fe200078e0a0b */
[----:B------:R-:W-:-:S07]  /*0450*/  IADD3 R27, PT, PT, R8, 0x3, R13 ;  /* 0x00000003081b7810 */ /* 0x000fce0007ffe00d */
.L_x_9:
[----:B------:R-:W-:Y:S01]  /*0460*/  VIADD R25, R25, 0x4 ;  /* 0x0000000419197836 */ /* 0x000fe20000000000 */
[C---:B--2---:R-:W-:Y:S01]  /*0470*/  IADD3 R13, PT, PT, R27.reuse, -0x3, RZ ;  /* 0xfffffffd1b0d7810 */ /* 0x044fe20007ffe0ff */
[C---:B------:R-:W-:Y:S01]  /*0480*/  VIADD R9, R27.reuse, 0xfffffffe ;  /* 0xfffffffe1b097836 */ /* 0x040fe20000000000 */
[----:B------:R-:W-:Y:S02]  /*0490*/  IADD3 R11, PT, PT, R27, -0x1, RZ ;  /* 0xffffffff1b0b7810 */ /* 0x000fe40007ffe0ff */
[----:B------:R-:W-:Y:S01]  /*04a0*/  ISETP.NE.AND P0, PT, R25, RZ, PT ;  /* 0x000000ff1900720c */ /* 0x000fe20003f05270 */
[----:B0-----:R-:W-:-:S04]  /*04b0*/  IMAD.WIDE.U32 R12, R13, 0x4, R6 ;  /* 0x000000040d0c7825 */ /* 0x001fc800078e0006 */
[--C-:B------:R-:W-:Y:S01]  /*04c0*/  IMAD.WIDE.U32 R8, R9, 0x4, R6.reuse ;  /* 0x0000000409087825 */ /* 0x100fe200078e0006 */
[----:B-1----:R2:W-:Y:S03]  /*04d0*/  REDG.E.ADD.STRONG.GPU desc[UR6][R12.64], R17 ;  /* 0x000000110c00798e */ /* 0x0025e6000c12e106 */
[--C-:B------:R-:W-:Y:S01]  /*04e0*/  IMAD.WIDE.U32 R10, R11, 0x4, R6.reuse ;  /* 0x000000040b0a7825 */ /* 0x100fe200078e0006 */
[----:B------:R2:W-:Y:S03]  /*04f0*/  REDG.E.ADD.STRONG.GPU desc[UR6][R8.64], R17 ;  /* 0x000000110800798e */ /* 0x0005e6000c12e106 */
[C---:B------:R-:W-:Y:S01]  /*0500*/  IMAD.WIDE.U32 R14, R27.reuse, 0x4, R6 ;  /* 0x000000041b0e7825 */ /* 0x040fe200078e0006 */
[----:B------:R2:W-:Y:S01]  /*0510*/  REDG.E.ADD.STRONG.GPU desc[UR6][R10.64], R17 ;  /* 0x000000110a00798e */ /* 0x0005e2000c12e106 */
[----:B------:R-:W-:-:S03]  /*0520*/  IADD3 R27, PT, PT, R27, 0x4, RZ ;  /* 0x000000041b1b7810 */ /* 0x000fc60007ffe0ff */
[----:B------:R2:W-:Y:S01]  /*0530*/  REDG.E.ADD.STRONG.GPU desc[UR6][R14.64], R17 ;  /* 0x000000110e00798e */ /* 0x0005e2000c12e106 */
[----:B------:R-:W-:Y:S05]  /*0540*/  @P0 BRA `(.L_x_9) ;  /* 0xfffffffc00c40947 */ /* 0x000fea000383ffff */
.L_x_6:
[----:B------:R-:W-:Y:S05]  /*0550*/  BSYNC.RECONVERGENT B0 ;  /* 0x0000000000007941 */ /* 0x000fea0003800200 */
.L_x_5:
[----:B------:R-:W-:-:S07]  /*0560*/  IMAD.MOV.U32 R7, RZ, RZ, 0x1 ;  /* 0x00000001ff077424 */ /* 0x000fce00078e00ff */
.L_x_10:
[----:B------:R-:W-:Y:S01]  /*0570*/  BAR.SYNC.DEFER_BLOCKING 0x0 ;  /* 0x0000000000007b1d */ /* 0x000fe20000010000 */
[----:B------:R-:W-:-:S13]  /*0580*/  ISETP.GE.U32.AND P0, PT, R23, R18, PT ;  /* 0x000000121700720c */ /* 0x000fda0003f06070 */
[----:B------:R-:W-:-:S05]  /*0590*/  @!P0 IMAD R6, R16, R7, RZ ;  /* 0x0000000710068224 */ /* 0x000fca00078e02ff */
[----:B------:R-:W-:-:S05]  /*05a0*/  @!P0 LEA R6, R6, R21, 0x2 ;  /* 0x0000001506068211 */ /* 0x000fca00078e10ff */
[C---:B--2---:R-:W-:Y:S02]  /*05b0*/  @!P0 IMAD R8, R7.reuse, 0x4, R6 ;  /* 0x0000000407088824 */ /* 0x044fe400078e0206 */
[----:B------:R-:W-:Y:S01]  /*05c0*/  @!P0 LDS R6, [R6+-0x4] ;  /* 0xfffffc0006068984 */ /* 0x000fe20000000800 */
[----:B------:R-:W-:-:S03]  /*05d0*/  IMAD.SHL.U32 R7, R7, 0x2, RZ ;  /* 0x0000000207077824 */ /* 0x000fc600078e00ff */
[----:B------:R-:W0:Y:S02]  /*05e0*/  @!P0 LDS R9, [R8+-0x4] ;  /* 0xfffffc0008098984 */ /* 0x000e240000000800 */
[----:B0-----:R-:W-:-:S05]  /*05f0*/  @!P0 IADD3 R9, PT, PT, R6, R9, RZ ;  /* 0x0000000906098210 */ /* 0x001fca0007ffe0ff */
[----:B------:R0:W-:Y:S01]  /*0600*/  @!P0 STS [R8+-0x4], R9 ;  /* 0xfffffc0908008388 */ /* 0x0001e20000000800 */
[----:B------:R-:W-:Y:S02]  /*0610*/  ISETP.GT.U32.AND P0, PT, R18, 0x1, PT ;  /* 0x000000011200780c */ /* 0x000fe40003f04070 */
[----:B------:R-:W-:-:S11]  /*0620*/  SHF.R.U32.HI R18, RZ, 0x1, R18 ;  /* 0x00000001ff127819 */ /* 0x000fd60000011612 */
[----:B0-----:R-:W-:Y:S05]  /*0630*/  @P0 BRA `(.L_x_10) ;  /* 0xfffffffc00cc0947 */ /* 0x001fea000383ffff */
[----:B------:R-:W-:Y:S01]  /*0640*/  ISETP.NE.AND P0, PT, R23, RZ, PT ;  /* 0x000000ff1700720c */ /* 0x000fe20003f05270 */
[----:B------:R-:W-:-:S12]  /*0650*/  UMOV UR4, 0x1 ;  /* 0x0000000100047882 */ /* 0x000fd80000000000 */
[----:B------:R0:W-:Y:S02]  /*0660*/  @!P0 STS [R0+-0x4], RZ ;  /* 0xfffffcff00008388 */ /* 0x0001e40000000800 */
.L_x_11:
[----:B------:R-:W-:Y:S01]  /*0670*/  BAR.SYNC.DEFER_BLOCKING 0x0 ;  /* 0x0000000000007b1d */ /* 0x000fe20000010000 */
[----:B------:R-:W-:Y:S01]  /*0680*/  ISETP.GE.U32.AND P0, PT, R23, UR4, PT ;  /* 0x0000000417007c0c */ /* 0x000fe2000bf06070 */
[----:B------:R-:W-:Y:S01]  /*0690*/  USHF.L.U32 UR4, UR4, 0x1, URZ ;  /* 0x0000000104047899 */ /* 0x000fe200080006ff */
[----:B------:R-:W-:-:S11]  /*06a0*/  SHF.R.U32.HI R7, RZ, 0x1, R7 ;  /* 0x00000001ff077819 */ /* 0x000fd60000011607 */
[----:B0-----:R-:W-:-:S05]  /*06b0*/  @!P0 IMAD R0, R16, R7, RZ ;  /* 0x0000000710008224 */ /* 0x001fca00078e02ff */
[----:B------:R-:W-:-:S05]  /*06c0*/  @!P0 LEA R0, R0, R21, 0x2 ;  /* 0x0000001500008211 */ /* 0x000fca00078e10ff */
[----:B------:R-:W-:Y:S01]  /*06d0*/  @!P0 IMAD R8, R7, 0x4, R0 ;  /* 0x0000000407088824 */ /* 0x000fe200078e0200 */
[----:B------:R-:W-:Y:S04]  /*06e0*/  @!P0 LDS R6, [R0+-0x4] ;  /* 0xfffffc0000068984 */ /* 0x000fe80000000800 */
[----:B------:R-:W0:Y:S02]  /*06f0*/  @!P0 LDS R9, [R8+-0x4] ;  /* 0xfffffc0008098984 */ /* 0x000e240000000800 */
[----:B0-----:R-:W-:Y:S02]  /*0700*/  @!P0 IADD3 R11, PT, PT, R6, R9, RZ ;  /* 0x00000009060b8210 */ /* 0x001fe40007ffe0ff */
[----:B------:R2:W-:Y:S04]  /*0710*/  @!P0 STS [R0+-0x4], R9 ;  /* 0xfffffc0900008388 */ /* 0x0005e80000000800 */
[----:B------:R2:W-:Y:S01]  /*0720*/  @!P0 STS [R8+-0x4], R11 ;  /* 0xfffffc0b08008388 */ /* 0x0005e20000000800 */
[----:B------:R-:W-:-:S13]  /*0730*/  ISETP.LE.U32.AND P0, PT, R19, UR4, PT ;  /* 0x0000000413007c0c */ /* 0x000fda000bf03070 */
[----:B--2---:R-:W-:Y:S05]  /*0740*/  @!P0 BRA `(.L_x_11) ;  /* 0xfffffffc00c88947 */ /* 0x004fea000383ffff */
[----:B------:R-:W0:Y:S08]  /*0750*/  LDC R9, c[0x0][0x374] ;  /* 0x0000dd00ff097b82 */ /* 0x000e300000000800 */
[----:B------:R-:W-:Y:S08]  /*0760*/  BAR.SYNC.DEFER_BLOCKING 0x0 ;  /* 0x0000000000007b1d */ /* 0x000ff00000010000 */
[----:B------:R-:W2:Y:S08]  /*0770*/  LDC.64 R6, c[0x0][0x3a0] ;  /* 0x0000e800ff067b82 */ /* 0x000eb00000000a00 */
[----:B------:R-:W3:Y:S01]  /*0780*/  LDC R13, c[0x0][0x398] ;  /* 0x0000e600ff0d7b82 */ /* 0x000ee20000000800 */
[----:B0-----:R-:W-:Y:S01]  /*0790*/  IMAD R9, R9, UR5, R24 ;  /* 0x0000000509097c24 */ /* 0x001fe2000f8e0218 */
[----:B------:R-:W4:Y:S04]  /*07a0*/  LDG.E R5, desc[UR6][R4.64] ;  /* 0x0000000604057981 */ /* 0x000f28000c1e1900 */
[----:B------:R-:W5:Y:S01]  /*07b0*/  LDG.E R2, desc[UR6][R2.64] ;  /* 0x0000000602027981 */ /* 0x000f62000c1e1900 */
[----:B--2---:R-:W-:-:S03]  /*07c0*/  IMAD.WIDE.U32 R6, R9, 0x4, R6 ;  /* 0x0000000409067825 */ /* 0x004fc600078e0006 */
[----:B------:R-:W4:Y:S01]  /*07d0*/  LDS.64 R10, [R20] ;  /* 0x00000000140a7984 */ /* 0x000f220000000a00 */
[----:B------:R-:W0:Y:S03]  /*07e0*/  LDC.64 R8, c[0x0][0x388] ;  /* 0x0000e200ff087b82 */ /* 0x000e260000000a00 */
[----:B------:R-:W4:Y:S01]  /*07f0*/  LDG.E R6, desc[UR6][R6.64] ;  /* 0x0000000606067981 */ /* 0x000f22000c1e1900 */
[----:B0-----:R-:W-:-:S04]  /*0800*/  IMAD.WIDE R22, R22, 0x4, R8 ;  /* 0x0000000416167825 */ /* 0x001fc800078e0208 */
[----:B---3--:R-:W-:Y:S01]  /*0810*/  IMAD.WIDE R8, R13, 0x4, R22 ;  /* 0x000000040d087825 */ /* 0x008fe200078e0216 */
[----:B----4-:R-:W-:Y:S02]  /*0820*/  IADD3 R10, PT, PT, R10, R6, R5 ;  /* 0x000000060a0a7210 */ /* 0x010fe40007ffe005 */
[----:B-----5:R-:W-:-:S03]  /*0830*/  IADD3 R11, PT, PT, R11, R2, R6 ;  /* 0x000000020b0b7210 */ /* 0x020fc60007ffe006 */
[----:B------:R-:W-:Y:S04]  /*0840*/  STG.E desc[UR6][R22.64], R10 ;  /* 0x0000000a16007986 */ /* 0x000fe8000c101906 */
[----:B------:R-:W-:Y:S04]  /*0850*/  STS.64 [R20], R10 ;  /* 0x0000000a14007388 */ /* 0x000fe80000000a00 */
[----:B------:R-:W-:Y:S01]  /*0860*/  STG.E desc[UR6][R8.64], R11 ;  /* 0x0000000b08007986 */ /* 0x000fe2000c101906 */
[----:B------:R-:W-:Y:S05]  /*0870*/  EXIT ;  /* 0x000000000000794d */ /* 0x000fea0003800000 */
.L_x_12:
        /* <DEDUP_REMOVED lines=16> */
.L_x_20:


//--------------------- .text._Z6kernelPiS_S_ii   --------------------------
	.section	.text._Z6kernelPiS_S_ii,"ax",@progbits
	.align	128
        .global         _Z6kernelPiS_S_ii
        .type           _Z6kernelPiS_S_ii,@function
        .size           _Z6kernelPiS_S_ii,(.L_x_21 - _Z6kernelPiS_S_ii)
        .other          _Z6kernelPiS_S_ii,@"STO_CUDA_ENTRY STV_DEFAULT"
_Z6kernelPiS_S_ii:
.text._Z6kernelPiS_S_ii:
[----:B------:R-:W-:Y:S01]  /*0000*/  LDC R1, c[0x0][0x37c] ;  /* 0x0000df00ff017b82 */ /* 0x000fe20000000800 */
[----:B------:R-:W0:Y:S07]  /*0010*/  S2R R0, SR_TID.X ;  /* 0x0000000000007919 */ /* 0x000e2e0000002100 */
[----:B------:R-:W0:Y:S01]  /*0020*/  S2UR UR4, SR_CTAID.X ;  /* 0x00000000000479c3 */ /* 0x000e220000002500 */
[----:B------:R-:W1:Y:S07]  /*0030*/  LDCU.64 UR6, c[0x0][0x358] ;  /* 0x00006b00ff0677ac */ /* 0x000e6e0008000a00 */
[----:B------:R-:W0:Y:S08]  /*0040*/  LDC R9, c[0x0][0x360] ;  /* 0x0000d800ff097b82 */ /* 0x000e300000000800 */
[----:B------:R-:W2:Y:S08]  /*0050*/  LDC.64 R2, c[0x0][0x380] ;  /* 0x0000e000ff027b82 */ /* 0x000eb00000000a00 */
[----:B------:R-:W3:Y:S01]  /*0060*/  LDC.64 R4, c[0x0][0x388] ;  /* 0x0000e200ff047b82 */ /* 0x000ee20000000a00 */
[----:B0-----:R-:W-:-:S07]  /*0070*/  IMAD R9, R9, UR4, R0 ;  /* 0x0000000409097c24 */ /* 0x001fce000f8e0200 */
[----:B------:R-:W0:Y:S01]  /*0080*/  LDC.64 R6, c[0x0][0x390] ;  /* 0x0000e400ff067b82 */ /* 0x000e220000000a00 */
[----:B--2---:R-:W-:-:S07]  /*0090*/  IMAD.WIDE R2, R9, 0x4, R2 ;  /* 0x0000000409027825 */ /* 0x004fce00078e0202 */
[----:B------:R-:W2:Y:S01]  /*00a0*/  LDC R8, c[0x0][0x39c] ;  /* 0x0000e700ff087b82 */ /* 0x000ea20000000800 */
[----:B-1----:R-:W4:Y:S01]  /*00b0*/  LDG.E R11, desc[UR6][R2.64] ;  /* 0x00000006020b7981 */ /* 0x002f22000c1e1900 */
[----:B------:R-:W-:Y:S02]  /*00c0*/  VOTEU.ANY UR4, UPT, PT ;  /* 0x0000000000047886 */ /* 0x000fe400038e0100 */
[----:B------:R-:W-:Y:S01]  /*00d0*/  UFLO.U32 UR4, UR4 ;  /* 0x00000004000472bd */ /* 0x000fe200080e0000 */
[----:B------:R-:W1:Y:S01]  /*00e0*/  S2R R0, SR_LANEID ;  /* 0x0000000000007919 */ /* 0x000e620000000000 */
[----:B---3--:R-:W-:-:S04]  /*00f0*/  IMAD.WIDE R4, R9, 0x4, R4 ;  /* 0x0000000409047825 */ /* 0x008fc800078e0204 */
[----:B-1----:R-:W-:Y:S01]  /*0100*/  ISETP.EQ.U32.AND P0, PT, R0, UR4, PT ;  /* 0x0000000400007c0c */ /* 0x002fe2000bf02070 */
[----:B----4-:R-:W1:Y:S01]  /*0110*/  REDUX.SUM UR5, R11 ;  /* 0x000000000b0573c4 */ /* 0x010e62000000c000 */
[----:B------:R3:W-:Y:S01]  /*0120*/  STG.E desc[UR6][R4.64], R11 ;  /* 0x0000000b04007986 */ /* 0x0007e2000c101906 */
[----:B-1----:R-:W-:-:S10]  /*0130*/  MOV R9, UR5 ;  /* 0x0000000500097c02 */ /* 0x002fd40008000f00 */
[----:B0-----:R3:W-:Y:S01]  /*0140*/  @P0 REDG.E.ADD.STRONG.GPU desc[UR6][R6.64], R9 ;  /* 0x000000090600098e */ /* 0x0017e2000c12e106 */
[----:B--2---:R-:W-:-:S13]  /*0150*/  ISETP.GE.AND P0, PT, R8, 0x2, PT ;  /* 0x000000020800780c */ /* 0x004fda0003f06270 */
[----:B---3--:R-:W-:Y:S05]  /*0160*/  @!P0 EXIT ;  /* 0x000000000000894d */ /* 0x008fea0003800000 */
[----:B------:R-:W-:Y:S01]  /*0170*/  IADD3 R6, PT, PT, R8, -0x2, RZ ;  /* 0xfffffffe08067810 */ /* 0x000fe20007ffe0ff */
[----:B------:R-:W-:-:S03]  /*0180*/  IMAD.MOV.U32 R7, RZ, RZ, 0x1 ;  /* 0x00000001ff077424 */ /* 0x000fc600078e00ff */
[----:B------:R-:W-:Y:S02]  /*0190*/  ISETP.GE.U32.AND P0, PT, R6, 0x7, PT ;  /* 0x000000070600780c */ /* 0x000fe40003f06070 */
[----:B------:R-:W-:-:S04]  /*01a0*/  IADD3 R6, PT, PT, R8, -0x1, RZ ;  /* 0xffffffff08067810 */ /* 0x000fc80007ffe0ff */
[----:B------:R-:W-:-:S07]  /*01b0*/  LOP3.LUT R22, R6, 0x7, RZ, 0xc0, !PT ;  /* 0x0000000706167812 */ /* 0x000fce00078ec0ff */
[----:B------:R-:W-:Y:S05]  /*01c0*/  @!P0 BRA `(.L_x_13) ;  /* 0x0000000400888947 */ /* 0x000fea0003800000 */
[----:B------:R-:W0:Y:S01]  /*01d0*/  LDCU.64 UR4, c[0x0][0x390] ;  /* 0x00007200ff0477ac */ /* 0x000e220008000a00 */
[----:B------:R-:W1:Y:S01]  /*01e0*/  LDC R11, c[0x0][0x398] ;  /* 0x0000e600ff0b7b82 */ /* 0x000e620000000800 */
[----:B------:R-:W-:Y:S01]  /*01f0*/  LOP3.LUT R12, R6, 0xfffffff8, RZ, 0xc0, !PT ;  /* 0xfffffff8060c7812 */ /* 0x000fe200078ec0ff */
[----:B------:R-:W-:Y:S01]  /*0200*/  HFMA2 R13, -RZ, RZ, 0, 0 ;  /* 0x00000000ff0d7431 */ /* 0x000fe200000001ff */
[----:B------:R-:W-:Y:S02]  /*0210*/  MOV R7, RZ ;  /* 0x000000ff00077202 */ /* 0x000fe40000000f00 */
[----:B------:R-:W-:-:S03]  /*0220*/  IADD3 R12, PT, PT, -R12, RZ, RZ ;  /* 0x000000ff0c0c7210 */ /* 0x000fc60007ffe1ff */
[----:B------:R-:W2:Y:S01]  /*0230*/  LDC R10, c[0x0][0x398] ;  /* 0x0000e600ff0a7b82 */ /* 0x000ea20000000800 */
[----:B0-----:R-:W-:-:S04]  /*0240*/  UIADD3 UR4, UP0, UPT, UR4, 0x10, URZ ;  /* 0x0000001004047890 */ /* 0x001fc8000ff1e0ff */
[----:B------:R-:W-:Y:S02]  /*0250*/  UIADD3.X UR5, UPT, UPT, URZ, UR5, URZ, UP0, !UPT ;  /* 0x00000005ff057290 */ /* 0x000fe400087fe4ff */
[----:B------:R-:W-:-:S04]  /*0260*/  IMAD.U32 R20, RZ, RZ, UR4 ;  /* 0x00000004ff147e24 */ /* 0x000fc8000f8e00ff */
[----:B------:R-:W-:-:S07]  /*0270*/  MOV R29, UR5 ;  /* 0x00000005001d7c02 */ /* 0x000fce0008000f00 */
.L_x_14:
[----:B------:R-:W-:-:S04]  /*0280*/  IMAD.WIDE R14, R13, 0x4, R4 ;  /* 0x000000040d0e7825 */ /* 0x000fc800078e0204 */
[----:B-1----:R-:W-:Y:S01]  /*0290*/  IMAD.WIDE R8, R11, 0x4, R2 ;  /* 0x000000040b087825 */ /* 0x002fe200078e0202 */
[----:B------:R-:W3:Y:S04]  /*02a0*/  LDG.E R16, desc[UR6][R14.64] ;  /* 0x000000060e107981 */ /* 0x000ee8000c1e1900 */
[----:B------:R0:W3:Y:S01]  /*02b0*/  LDG.E R17, desc[UR6][R8.64] ;  /* 0x0000000608117981 */ /* 0x0000e2000c1e1900 */
[----:B------:R-:W-:Y:S01]  /*02c0*/  VOTEU.ANY UR4, UPT, PT ;  /* 0x0000000000047886 */ /* 0x000fe200038e0100 */
[----:B--2---:R-:W-:Y:S01]  /*02d0*/  IMAD.WIDE R18, R10, 0x4, R8 ;  /* 0x000000040a127825 */ /* 0x004fe200078e0208 */
[----:B------:R-:W-:-:S06]  /*02e0*/  UFLO.U32 UR4, UR4 ;  /* 0x00000004000472bd */ /* 0x000fcc00080e0000 */
[----:B------:R-:W-:Y:S01]  /*02f0*/  ISETP.EQ.U32.AND P0, PT, R0, UR4, PT ;  /* 0x0000000400007c0c */ /* 0x000fe2000bf02070 */
[----:B0-----:R-:W-:Y:S01]  /*0300*/  IMAD.MOV.U32 R8, RZ, RZ, R20 ;  /* 0x000000ffff087224 */ /* 0x001fe200078e0014 */
[----:B------:R-:W-:Y:S02]  /*0310*/  MOV R9, R29 ;  /* 0x0000001d00097202 */ /* 0x000fe40000000f00 */
[----:B---3--:R-:W-:Y:S01]  /*0320*/  IADD3 R23, PT, PT, R16, R17, RZ ;  /* 0x0000001110177210 */ /* 0x008fe20007ffe0ff */
[----:B------:R-:W-:-:S03]  /*0330*/  IMAD.WIDE R16, R10, 0x4, R14 ;  /* 0x000000040a107825 */ /* 0x000fc600078e020e */
[----:B------:R-:W0:Y:S02]  /*0340*/  REDUX.SUM UR5, R23 ;  /* 0x00000000170573c4 */ /* 0x000e24000000c000 */
[----:B------:R1:W-:Y:S01]  /*0350*/  STG.E desc[UR6][R16.64], R23 ;  /* 0x0000001710007986 */ /* 0x0003e2000c101906 */
[----:B0-----:R-:W-:-:S05]  /*0360*/  MOV R27, UR5 ;  /* 0x00000005001b7c02 */ /* 0x001fca0008000f00 */
[----:B------:R0:W-:Y:S04]  /*0370*/  @P0 REDG.E.ADD.STRONG.GPU desc[UR6][R8.64+-0xc], R27 ;  /* 0xfffff41b0800098e */ /* 0x0001e8000c12e106 */
[----:B------:R-:W2:Y:S04]  /*0380*/  LDG.E R14, desc[UR6][R16.64] ;  /* 0x00000006100e7981 */ /* 0x000ea8000c1e1900 */
[----:B------:R-:W2:Y:S01]  /*0390*/  LDG.E R15, desc[UR6][R18.64] ;  /* 0x00000006120f7981 */ /* 0x000ea2000c1e1900 */
[----:B------:R-:W-:Y:S01]  /*03a0*/  IMAD.WIDE R20, R10, 0x4, R18 ;  /* 0x000000040a147825 */ /* 0x000fe200078e0212 */
[----:B--2---:R-:W-:-:S03]  /*03b0*/  IADD3 R25, PT, PT, R14, R15, RZ ;  /* 0x0000000f0e197210 */ /* 0x004fc60007ffe0ff */
[----:B------:R-:W-:Y:S01]  /*03c0*/  IMAD.WIDE R14, R10, 0x4, R16 ;  /* 0x000000040a0e7825 */ /* 0x000fe200078e0210 */
[----:B------:R-:W2:Y:S04]  /*03d0*/  REDUX.SUM UR4, R25 ;  /* 0x00000000190473c4 */ /* 0x000ea8000000c000 */
[----:B------:R3:W-:Y:S01]  /*03e0*/  STG.E desc[UR6][R14.64], R25 ;  /* 0x000000190e007986 */ /* 0x0007e2000c101906 */
[----:B--2---:R-:W-:-:S05]  /*03f0*/  MOV R29, UR4 ;  /* 0x00000004001d7c02 */ /* 0x004fca0008000f00 */
[----:B------:R2:W-:Y:S04]  /*0400*/  @P0 REDG.E.ADD.STRONG.GPU desc[UR6][R8.64+-0x8], R29 ;  /* 0xfffff81d0800098e */ /* 0x0005e8000c12e106 */
[----:B-1----:R-:W4:Y:S04]  /*0410*/  LDG.E R23, desc[UR6][R14.64] ;  /* 0x000000060e177981 */ /* 0x002f28000c1e1900 */
[----:B------:R-:W4:Y:S01]  /*0420*/  LDG.E R24, desc[UR6][R20.64] ;  /* 0x0000000614187981 */ /* 0x000f22000c1e1900 */
[----:B------:R-:W-:-:S04]  /*0430*/  IMAD.WIDE R16, R10, 0x4, R14 ;  /* 0x000000040a107825 */ /* 0x000fc800078e020e */
[----:B------:R-:W-:-:S04]  /*0440*/  IMAD.WIDE R18, R10, 0x4, R20 ;  /* 0x000000040a127825 */ /* 0x000fc800078e0214 */
[----:B----4-:R-:W-:-:S04]  /*0450*/  IMAD.IADD R23, R23, 0x1, R24 ;  /* 0x0000000117177824 */ /* 0x010fc800078e0218 */
[----:B------:R-:W0:Y:S01]  /*0460*/  REDUX.SUM UR4, R23 ;  /* 0x00000000170473c4 */ /* 0x000e22000000c000 */
[----:B------:R1:W-:Y:S01]  /*0470*/  STG.E desc[UR6][R16.64], R23 ;  /* 0x0000001710007986 */ /* 0x0003e2000c101906 */
[----:B0-----:R-:W-:-:S05]  /*0480*/  MOV R27, UR4 ;  /* 0x00000004001b7c02 */ /* 0x001fca0008000f00 */
[----:B------:R0:W-:Y:S04]  /*0490*/  @P0 REDG.E.ADD.STRONG.GPU desc[UR6][R8.64+-0x4], R27 ;  /* 0xfffffc1b0800098e */ /* 0x0001e8000c12e106 */
[----:B------:R-:W4:Y:S04]  /*04a0*/  LDG.E R24, desc[UR6][R16.64] ;  /* 0x0000000610187981 */ /* 0x000f28000c1e1900 */
[----:B---3--:R-:W4:Y:S01]  /*04b0*/  LDG.E R25, desc[UR6][R18.64] ;  /* 0x0000000612197981 */ /* 0x008f22000c1e1900 */
[----:B------:R-:W-:-:S04]  /*04c0*/  IMAD.WIDE R14, R10, 0x4, R16 ;  /* 0x000000040a0e7825 */ /* 0x000fc800078e0210 */
[----:B------:R-:W-:Y:S01]  /*04d0*/  IMAD.WIDE R20, R10, 0x4, R18 ;  /* 0x000000040a147825 */ /* 0x000fe200078e0212 */
[----:B----4-:R-:W-:-:S04]  /*04e0*/  IADD3 R25, PT, PT, R24, R25, RZ ;  /* 0x0000001918197210 */ /* 0x010fc80007ffe0ff */
[----:B------:R-:W2:Y:S01]  /*04f0*/  REDUX.SUM UR4, R25 ;  /* 0x00000000190473c4 */ /* 0x000ea2000000c000 */
        /* <DEDUP_REMOVED lines=30> */
[----:B------:R-:W5:Y:S04]  /*06e0*/  LDG.E R19, desc[UR6][R18.64] ;  /* 0x0000000612137981 */ /* 0x000f68000c1e1900 */
[----:B------:R-:W5:Y:S01]  /*06f0*/  LDG.E R24, desc[UR6][R16.64] ;  /* 0x0000000610187981 */ /* 0x000f62000c1e1900 */
[----:B---3--:R-:W-:-:S04]  /*0700*/  IMAD.WIDE R14, R10, 0x4, R16 ;  /* 0x000000040a0e7825 */ /* 0x008fc800078e0210 */
[----:B------:R-:W-:Y:S01]  /*0710*/  VIADD R12, R12, 0x8 ;  /* 0x000000080c0c7836 */ /* 0x000fe20000000000 */
[----:B------:R-:W-:Y:S01]  /*0720*/  IADD3 R20, P1, PT, R8, 0x20, RZ ;  /* 0x0000002008147810 */ /* 0x000fe20007f3e0ff */
[C---:B------:R-:W-:Y:S01]  /*0730*/  IMAD R11, R10.reuse, 0x8, R11 ;  /* 0x000000080a0b7824 */ /* 0x040fe200078e020b */
[----:B------:R-:W-:Y:S02]  /*0740*/  IADD3 R7, PT, PT, R7, 0x8, RZ ;  /* 0x0000000807077810 */ /* 0x000fe40007ffe0ff */
[----:B--2---:R-:W-:Y:S02]  /*0750*/  IADD3.X R29, PT, PT, RZ, R9, RZ, P1, !PT ;  /* 0x00000009ff1d7210 */ /* 0x004fe40000ffe4ff */
[----:B------:R-:W-:Y:S02]  /*0760*/  LEA R13, R10, R13, 0x3 ;  /* 0x0000000d0a0d7211 */ /* 0x000fe400078e18ff */
[----:B-----5:R-:W-:-:S04]  /*0770*/  IADD3 R25, PT, PT, R24, R19, RZ ;  /* 0x0000001318197210 */ /* 0x020fc80007ffe0ff */
[----:B------:R-:W0:Y:S01]  /*0780*/  REDUX.SUM UR4, R25 ;  /* 0x00000000190473c4 */ /* 0x000e22000000c000 */
[----:B------:R4:W-:Y:S01]  /*0790*/  STG.E desc[UR6][R14.64], R25 ;  /* 0x000000190e007986 */ /* 0x0009e2000c101906 */
[----:B0-----:R-:W-:-:S05]  /*07a0*/  MOV R21, UR4 ;  /* 0x0000000400157c02 */ /* 0x001fca0008000f00 */
[----:B------:R4:W-:Y:S01]  /*07b0*/  @P0 REDG.E.ADD.STRONG.GPU desc[UR6][R8.64+0x10], R21 ;  /* 0x000010150800098e */ /* 0x0009e2000c12e106 */
[----:B------:R-:W-:-:S13]  /*07c0*/  ISETP.NE.AND P0, PT, R12, RZ, PT ;  /* 0x000000ff0c00720c */ /* 0x000fda0003f05270 */
[----:B----4-:R-:W-:Y:S05]  /*07d0*/  @P0 BRA `(.L_x_14) ;  /* 0xfffffff800a80947 */ /* 0x010fea000383ffff */
[----:B------:R-:W-:-:S07]  /*07e0*/  IADD3 R7, PT, PT, R7, 0x1, RZ ;  /* 0x0000000107077810 */ /* 0x000fce0007ffe0ff */
.L_x_13:
[----:B------:R-:W-:-:S13]  /*07f0*/  ISETP.NE.AND P0, PT, R22, RZ, PT ;  /* 0x000000ff1600720c */ /* 0x000fda0003f05270 */
[----:B------:R-:W-:Y:S05]  /*0800*/  @!P0 EXIT ;  /* 0x000000000000894d */ /* 0x000fea0003800000 */
[----:B------:R-:W-:Y:S02]  /*0810*/  ISETP.GE.U32.AND P1, PT, R22, 0x4, PT ;  /* 0x000000041600780c */ /* 0x000fe40003f26070 */
[----:B------:R-:W-:-:S04]  /*0820*/  LOP3.LUT R13, R6, 0x3, RZ, 0xc0, !PT ;  /* 0x00000003060d7812 */ /* 0x000fc800078ec0ff */
[----:B------:R-:W-:-:S07]  /*0830*/  ISETP.NE.AND P0, PT, R13, RZ, PT ;  /* 0x000000ff0d00720c */ /* 0x000fce0003f05270 */
[----:B------:R-:W-:Y:S06]  /*0840*/  @!P1 BRA `(.L_x_15) ;  /* 0x0000000000cc9947 */ /* 0x000fec0003800000 */
[----:B------:R-:W0:Y:S01]  /*0850*/  LDC R12, c[0x0][0x398] ;  /* 0x0000e600ff0c7b82 */ /* 0x000e220000000800 */
[----:B------:R-:W-:-:S07]  /*0860*/  IADD3 R9, PT, PT, R7, -0x1, RZ ;  /* 0xffffffff07097810 */ /* 0x000fce0007ffe0ff */
[----:B------:R-:W1:Y:S01]  /*0870*/  LDC.64 R10, c[0x0][0x390] ;  /* 0x0000e400ff0a7b82 */ /* 0x000e620000000a00 */
[-C--:B0-----:R-:W-:Y:S02]  /*0880*/  IMAD R9, R9, R12.reuse, RZ ;  /* 0x0000000c09097224 */ /* 0x081fe400078e02ff */
[----:B------:R-:W-:Y:S02]  /*0890*/  IMAD R15, R7, R12, RZ ;  /* 0x0000000c070f7224 */ /* 0x000fe400078e02ff */
[----:B------:R-:W-:-:S04]  /*08a0*/  IMAD.WIDE R16, R9, 0x4, R4 ;  /* 0x0000000409107825 */ /* 0x000fc800078e0204 */
[----:B------:R-:W-:Y:S01]  /*08b0*/  IMAD.WIDE R14, R15, 0x4, R2 ;  /* 0x000000040f0e7825 */ /* 0x000fe200078e0202 */
[----:B------:R0:W2:Y:S04]  /*08c0*/  LDG.E R8, desc[UR6][R16.64] ;  /* 0x0000000610087981 */ /* 0x0000a8000c1e1900 */
[----:B------:R-:W2:Y:S01]  /*08d0*/  LDG.E R9, desc[UR6][R14.64] ;  /* 0x000000060e097981 */ /* 0x000ea2000c1e1900 */
[----:B------:R-:W-:Y:S01]  /*08e0*/  VOTEU.ANY UR4, UPT, PT ;  /* 0x0000000000047886 */ /* 0x000fe200038e0100 */
[----:B------:R-:W-:Y:S01]  /*08f0*/  IMAD.WIDE R18, R12, 0x4, R16 ;  /* 0x000000040c127825 */ /* 0x000fe200078e0210 */
[----:B------:R-:W-:-:S03]  /*0900*/  UFLO.U32 UR4, UR4 ;  /* 0x00000004000472bd */ /* 0x000fc600080e0000 */
[----:B0-----:R-:W-:-:S03]  /*0910*/  IMAD.WIDE R16, R12, 0x4, R14 ;  /* 0x000000040c107825 */ /* 0x001fc600078e020e */
[----:B------:R-:W-:Y:S02]  /*0920*/  ISETP.EQ.U32.AND P1, PT, R0, UR4, PT ;  /* 0x0000000400007c0c */ /* 0x000fe4000bf22070 */
[----:B--2---:R-:W-:Y:S01]  /*0930*/  IADD3 R25, PT, PT, R8, R9, RZ ;  /* 0x0000000908197210 */ /* 0x004fe20007ffe0ff */
[----:B-1----:R-:W-:-:S03]  /*0940*/  IMAD.WIDE.U32 R8, R7, 0x4, R10 ;  /* 0x0000000407087825 */ /* 0x002fc600078e000a */
[----:B------:R-:W0:Y:S01]  /*0950*/  REDUX.SUM UR5, R25 ;  /* 0x00000000190573c4 */ /* 0x000e22000000c000 */
[----:B------:R1:W-:Y:S01]  /*0960*/  STG.E desc[UR6][R18.64], R25 ;  /* 0x0000001912007986 */ /* 0x0003e2000c101906 */
[----:B0-----:R-:W-:-:S05]  /*0970*/  IMAD.U32 R29, RZ, RZ, UR5 ;  /* 0x00000005ff1d7e24 */ /* 0x001fca000f8e00ff */
[----:B------:R0:W-:Y:S04]  /*0980*/  @P1 REDG.E.ADD.STRONG.GPU desc[UR6][R8.64], R29 ;  /* 0x0000001d0800198e */ /* 0x0001e8000c12e106 */
[----:B------:R-:W2:Y:S04]  /*0990*/  LDG.E R14, desc[UR6][R18.64] ;  /* 0x00000006120e7981 */ /* 0x000ea8000c1e1900 */
[----:B------:R-:W2:Y:S01]  /*09a0*/  LDG.E R15, desc[UR6][R16.64] ;  /* 0x00000006100f7981 */ /* 0x000ea2000c1e1900 */
[----:B------:R-:W-:-:S04]  /*09b0*/  IMAD.WIDE R20, R12, 0x4, R18 ;  /* 0x000000040c147825 */ /* 0x000fc800078e0212 */
[----:B------:R-:W-:Y:S01]  /*09c0*/  IMAD.WIDE R22, R12, 0x4, R16 ;  /* 0x000000040c167825 */ /* 0x000fe200078e0210 */
[----:B--2---:R-:W-:Y:S02]  /*09d0*/  IADD3 R27, PT, PT, R14, R15, RZ ;  /* 0x0000000f0e1b7210 */ /* 0x004fe40007ffe0ff */
[----:B------:R-:W-:Y:S02]  /*09e0*/  IADD3 R15, PT, PT, R7, 0x1, RZ ;  /* 0x00000001070f7810 */ /* 0x000fe40007ffe0ff */
[----:B------:R-:W2:Y:S01]  /*09f0*/  REDUX.SUM UR4, R27 ;  /* 0x000000001b0473c4 */ /* 0x000ea2000000c000 */
[----:B------:R-:W-:Y:S02]  /*0a00*/  STG.E desc[UR6][R20.64], R27 ;  /* 0x0000001b14007986 */ /* 0x000fe4000c101906 */
[----:B------:R-:W-:Y:S01]  /*0a10*/  IMAD.WIDE.U32 R14, R15, 0x4, R10 ;  /* 0x000000040f0e7825 */ /* 0x000fe200078e000a */
[----:B--2---:R-:W-:-:S05]  /*0a20*/  MOV R24, UR4 ;  /* 0x0000000400187c02 */ /* 0x004fca0008000f00 */
[----:B------:R2:W-:Y:S04]  /*0a30*/  @P1 REDG.E.ADD.STRONG.GPU desc[UR6][R14.64], R24 ;  /* 0x000000180e00198e */ /* 0x0005e8000c12e106 */
[----:B-1----:R-:W3:Y:S04]  /*0a40*/  LDG.E R18, desc[UR6][R20.64] ;  /* 0x0000000614127981 */ /* 0x002ee8000c1e1900 */
[----:B------:R-:W3:Y:S02]  /*0a50*/  LDG.E R17, desc[UR6][R22.64] ;  /* 0x0000000616117981 */ /* 0x000ee4000c1e1900 */
[----:B---3--:R-:W-:Y:S01]  /*0a60*/  IMAD.IADD R25, R18, 0x1, R17 ;  /* 0x0000000112197824 */ /* 0x008fe200078e0211 */
[----:B------:R-:W-:Y:S01]  /*0a70*/  IADD3 R17, PT, PT, R7, 0x2, RZ ;  /* 0x0000000207117810 */ /* 0x000fe20007ffe0ff */
[----:B------:R-:W-:-:S02]  /*0a80*/  IMAD.WIDE R18, R12, 0x4, R22 ;  /* 0x000000040c127825 */ /* 0x000fc400078e0216 */
[----:B------:R-:W0:Y:S02]  /*0a90*/  REDUX.SUM UR4, R25 ;  /* 0x00000000190473c4 */ /* 0x000e24000000c000 */
[----:B------:R-:W-:-:S04]  /*0aa0*/  IMAD.WIDE.U32 R16, R17, 0x4, R10 ;  /* 0x0000000411107825 */ /* 0x000fc800078e000a */
[----:B------:R-:W-:-:S05]  /*0ab0*/  IMAD.WIDE R10, R12, 0x4, R20 ;  /* 0x000000040c0a7825 */ /* 0x000fca00078e0214 */
[----:B------:R1:W-:Y:S01]  /*0ac0*/  STG.E desc[UR6][R10.64], R25 ;  /* 0x000000190a007986 */ /* 0x0003e2000c101906 */
[----:B0-----:R-:W-:-:S05]  /*0ad0*/  MOV R29, UR4 ;  /* 0x00000004001d7c02 */ /* 0x001fca0008000f00 */
[----:B------:R1:W-:Y:S04]  /*0ae0*/  @P1 REDG.E.ADD.STRONG.GPU desc[UR6][R16.64], R29 ;  /* 0x0000001d1000198e */ /* 0x0003e8000c12e106 */
[----:B------:R-:W3:Y:S04]  /*0af0*/  LDG.E R19, desc[UR6][R18.64] ;  /* 0x0000000612137981 */ /* 0x000ee8000c1e1900 */
[----:B--2---:R-:W3:Y:S02]  /*0b00*/  LDG.E R14, desc[UR6][R10.64] ;  /* 0x000000060a0e7981 */ /* 0x004ee4000c1e1900 */
[----:B---3--:R-:W-:Y:S01]  /*0b10*/  IADD3 R21, PT, PT, R14, R19, RZ ;  /* 0x000000130e157210 */ /* 0x008fe20007ffe0ff */
[----:B------:R-:W-:-:S03]  /*0b20*/  IMAD.WIDE R14, R12, 0x4, R10 ;  /* 0x000000040c0e7825 */ /* 0x000fc600078e020a */
[----:B------:R-:W0:Y:S02]  /*0b30*/  REDUX.SUM UR4, R21 ;  /* 0x00000000150473c4 */ /* 0x000e24000000c000 */
[----:B------:R1:W-:Y:S01]  /*0b40*/  STG.E desc[UR6][R14.64], R21 ;  /* 0x000000150e007986 */ /* 0x0003e2000c101906 */
[----:B0-----:R-:W-:-:S05]  /*0b50*/  MOV R23, UR4 ;  /* 0x0000000400177c02 */ /* 0x001fca0008000f00 */
[----:B------:R1:W-:Y:S01]  /*0b60*/  @P1 REDG.E.ADD.STRONG.GPU desc[UR6][R8.64+0xc], R23 ;  /* 0x00000c170800198e */ /* 0x0003e2000c12e106 */
[----:B------:R-:W-:-:S07]  /*0b70*/  VIADD R7, R7, 0x4 ;  /* 0x0000000407077836 */ /* 0x000fce0000000000 */
.L_x_15:
[----:B------:R-:W-:Y:S05]  /*0b80*/  @!P0 EXIT ;  /* 0x000000000000894d */ /* 0x000fea0003800000 */
[----:B------:R-:W-:Y:S02]  /*0b90*/  ISETP.NE.AND P1, PT, R13, 0x1, PT ;  /* 0x000000010d00780c */ /* 0x000fe40003f25270 */
[----:B------:R-:W-:-:S04]  /*0ba0*/  LOP3.LUT R6, R6, 0x1, RZ, 0xc0, !PT ;  /* 0x0000000106067812 */ /* 0x000fc800078ec0ff */
[----:B------:R-:W-:-:S07]  /*0bb0*/  ISETP.NE.U32.AND P0, PT, R6, 0x1, PT ;  /* 0x000000010600780c */ /* 0x000fce0003f05070 */
[----:B------:R-:W-:Y:S06]  /*0bc0*/  @!P1 BRA `(.L_x_16) ;  /* 0x0000000000749947 */ /* 0x000fec0003800000 */
[----:B-1----:R-:W0:Y:S01]  /*0bd0*/  LDC R23, c[0x0][0x398] ;  /* 0x0000e600ff177b82 */ /* 0x002e220000000800 */
[----:B------:R-:W-:-:S05]  /*0be0*/  IADD3 R6, PT, PT, R7, -0x1, RZ ;  /* 0xffffffff07067810 */ /* 0x000fca0007ffe0ff */
        /* <DEDUP_REMOVED lines=11> */
[----:B--2---:R-:W-:Y:S02]  /*0ca0*/  IADD3 R17, PT, PT, R6, R9, RZ ;  /* 0x0000000906117210 */ /* 0x004fe40007ffe0ff */
[----:B------:R-:W0:Y:S08]  /*0cb0*/  LDC.64 R8, c[0x0][0x390] ;  /* 0x0000e400ff087b82 */ /* 0x000e300000000a00 */
[----:B------:R-:W1:Y:S01]  /*0cc0*/  REDUX.SUM UR5, R17 ;  /* 0x00000000110573c4 */ /* 0x000e62000000c000 */
[----:B------:R2:W-:Y:S01]  /*0cd0*/  STG.E desc[UR6][R14.64], R17 ;  /* 0x000000110e007986 */ /* 0x0005e2000c101906 */
[----:B0-----:R-:W-:Y:S01]  /*0ce0*/  IMAD.WIDE.U32 R8, R7, 0x4, R8 ;  /* 0x0000000407087825 */ /* 0x001fe200078e0008 */
[----:B-1----:R-:W-:-:S05]  /*0cf0*/  MOV R21, UR5 ;  /* 0x0000000500157c02 */ /* 0x002fca0008000f00 */
[----:B------:R2:W-:Y:S04]  /*0d00*/  @P1 REDG.E.ADD.STRONG.GPU desc[UR6][R8.64], R21 ;  /* 0x000000150800198e */ /* 0x0005e8000c12e106 */
[----:B------:R-:W3:Y:S04]  /*0d10*/  LDG.E R11, desc[UR6][R10.64] ;  /* 0x000000060a0b7981 */ /* 0x000ee8000c1e1900 */
[----:B------:R-:W3:Y:S01]  /*0d20*/  LDG.E R6, desc[UR6][R14.64] ;  /* 0x000000060e067981 */ /* 0x000ee2000c1e1900 */
[----:B------:R-:W-:Y:S01]  /*0d30*/  IMAD.WIDE R12, R23, 0x4, R14 ;  /* 0x00000004170c7825 */ /* 0x000fe200078e020e */
[----:B---3--:R-:W-:-:S04]  /*0d40*/  IADD3 R19, PT, PT, R6, R11, RZ ;  /* 0x0000000b06137210 */ /* 0x008fc80007ffe0ff */
[----:B------:R-:W0:Y:S01]  /*0d50*/  REDUX.SUM UR4, R19 ;  /* 0x00000000130473c4 */ /* 0x000e22000000c000 */
[----:B------:R2:W-:Y:S01]  /*0d60*/  STG.E desc[UR6][R12.64], R19 ;  /* 0x000000130c007986 */ /* 0x0005e2000c101906 */
[----:B0-----:R-:W-:-:S05]  /*0d70*/  IMAD.U32 R23, RZ, RZ, UR4 ;  /* 0x00000004ff177e24 */ /* 0x001fca000f8e00ff */
[----:B------:R2:W-:Y:S01]  /*0d80*/  @P1 REDG.E.ADD.STRONG.GPU desc[UR6][R8.64+0x4], R23 ;  /* 0x000004170800198e */ /* 0x0005e2000c12e106 */
[----:B------:R-:W-:-:S07]  /*0d90*/  IADD3 R7, PT, PT, R7, 0x2, RZ ;  /* 0x0000000207077810 */ /* 0x000fce0007ffe0ff */
.L_x_16:
[----:B------:R-:W-:Y:S05]  /*0da0*/  @P0 EXIT ;  /* 0x000000000000094d */ /* 0x000fea0003800000 */
[----:B-12---:R-:W0:Y:S01]  /*0db0*/  LDC R15, c[0x0][0x398] ;  /* 0x0000e600ff0f7b82 */ /* 0x006e220000000800 */
[C---:B------:R-:W-:Y:S01]  /*0dc0*/  IADD3 R6, PT, PT, R7.reuse, -0x1, RZ ;  /* 0xffffffff07067810 */ /* 0x040fe20007ffe0ff */
[----:B0-----:R-:W-:-:S04]  /*0dd0*/  IMAD R11, R7, R15, RZ ;  /* 0x0000000f070b7224 */ /* 0x001fc800078e02ff */
[----:B------:R-:W-:Y:S02]  /*0de0*/  IMAD R9, R6, R15, RZ ;  /* 0x0000000f06097224 */ /* 0x000fe400078e02ff */
[----:B------:R-:W-:Y:S02]  /*0df0*/  IMAD.WIDE R2, R11, 0x4, R2 ;  /* 0x000000040b027825 */ /* 0x000fe400078e0202 */
[----:B------:R-:W0:Y:S02]  /*0e00*/  LDC.64 R10, c[0x0][0x390] ;  /* 0x0000e400ff0a7b82 */ /* 0x000e240000000a00 */
[----:B------:R-:W-:Y:S02]  /*0e10*/  IMAD.WIDE R4, R9, 0x4, R4 ;  /* 0x0000000409047825 */ /* 0x000fe400078e0204 */
[----:B------:R-:W2:Y:S04]  /*0e20*/  LDG.E R3, desc[UR6][R2.64] ;  /* 0x0000000602037981 */ /* 0x000ea8000c1e1900 */
[----:B------:R-:W2:Y:S01]  /*0e30*/  LDG.E R6, desc[UR6][R4.64] ;  /* 0x0000000604067981 */ /* 0x000ea2000c1e1900 */
[----:B------:R-:W-:Y:S01]  /*0e40*/  VOTEU.ANY UR4, UPT, PT ;  /* 0x0000000000047886 */ /* 0x000fe200038e0100 */
[----:B------:R-:W-:Y:S01]  /*0e50*/  IMAD.WIDE R8, R15, 0x4, R4 ;  /* 0x000000040f087825 */ /* 0x000fe200078e0204 */
[----:B------:R-:W-:-:S06]  /*0e60*/  UFLO.U32 UR4, UR4 ;  /* 0x00000004000472bd */ /* 0x000fcc00080e0000 */
[----:B------:R-:W-:Y:S02]  /*0e70*/  ISETP.EQ.U32.AND P0, PT, R0, UR4, PT ;  /* 0x0000000400007c0c */ /* 0x000fe4000bf02070 */
[----:B--2---:R-:W-:Y:S01]  /*0e80*/  IADD3 R13, PT, PT, R6, R3, RZ ;  /* 0x00000003060d7210 */ /* 0x004fe20007ffe0ff */
[----:B0-----:R-:W-:-:S03]  /*0e90*/  IMAD.WIDE.U32 R6, R7, 0x4, R10 ;  /* 0x0000000407067825 */ /* 0x001fc600078e000a */
[----:B------:R-:W0:Y:S01]  /*0ea0*/  REDUX.SUM UR5, R13 ;  /* 0x000000000d0573c4 */ /* 0x000e22000000c000 */
[----:B------:R-:W-:Y:S01]  /*0eb0*/  STG.E desc[UR6][R8.64], R13 ;  /* 0x0000000d08007986 */ /* 0x000fe2000c101906 */
[----:B0-----:R-:W-:-:S05]  /*0ec0*/  MOV R11, UR5 ;  /* 0x00000005000b7c02 */ /* 0x001fca0008000f00 */
[----:B------:R-:W-:Y:S01]  /*0ed0*/  @P0 REDG.E.ADD.STRONG.GPU desc[UR6][R6.64], R11 ;  /* 0x0000000b0600098e */ /* 0x000fe2000c12e106 */
[----:B------:R-:W-:Y:S05]  /*0ee0*/  EXIT ;  /* 0x000000000000794d */ /* 0x000fea0003800000 */
.L_x_17:
        /* <DEDUP_REMOVED lines=9> */
.L_x_21:


//--------------------- .nv.shared._Z10sumkernel2PiS_iiS_ --------------------------
	.section	.nv.shared._Z10sumkernel2PiS_iiS_,"aw",@nobits
	.sectionflags	@""
	.align	16
	.zero		1024


//--------------------- .nv.shared.reserved.0     --------------------------
	.section	.nv.shared.reserved.0,"aw",@nobits
	.weak		__nv_reservedSMEM_offset_0_alias
	.size		__nv_reservedSMEM_offset_0_alias, 0, 64
	.other		__nv_reservedSMEM_offset_0_alias,@"STO_CUDA_RESERVED_SHARED STV_DEFAULT"
__nv_reservedSMEM_offset_0_alias:
	.zero		0
	.zero		64


//--------------------- .nv.shared._Z9sumkernelPiS_iiS_ --------------------------
	.section	.nv.shared._Z9sumkernelPiS_iiS_,"aw",@nobits
	.sectionflags	@""
	.align	16
	.zero		1024


//--------------------- .nv.shared._Z7kernel2PiS_S_iS_ --------------------------
	.section	.nv.shared._Z7kernel2PiS_S_iS_,"aw",@nobits
	.sectionflags	@""
	.align	16
	.zero		1024


//--------------------- .nv.shared._Z6kernelPiS_S_ii --------------------------
	.section	.nv.shared._Z6kernelPiS_S_ii,"aw",@nobits
	.sectionflags	@""
	.align	16
	.zero		1024


//--------------------- .nv.constant0._Z10sumkernel2PiS_iiS_ --------------------------
	.section	.nv.constant0._Z10sumkernel2PiS_iiS_,"a",@progbits
	.sectionflags	@""
	.align	4
.nv.constant0._Z10sumkernel2PiS_iiS_:
	.zero		928


//--------------------- .nv.constant0._Z9sumkernelPiS_iiS_ --------------------------
	.section	.nv.constant0._Z9sumkernelPiS_iiS_,"a",@progbits
	.sectionflags	@""
	.align	4
.nv.constant0._Z9sumkernelPiS_iiS_:
	.zero		928


//--------------------- .nv.constant0._Z7kernel2PiS_S_iS_ --------------------------
	.section	.nv.constant0._Z7kernel2PiS_S_iS_,"a",@progbits
	.sectionflags	@""
	.align	4
.nv.constant0._Z7kernel2PiS_S_iS_:
	.zero		936


//--------------------- .nv.constant0._Z6kernelPiS_S_ii --------------------------
	.section	.nv.constant0._Z6kernelPiS_S_ii,"a",@progbits
	.sectionflags	@""
	.align	4
.nv.constant0._Z6kernelPiS_S_ii:
	.zero		928


//--------------------- SYMBOLS --------------------------

	.type		.nv.reservedSmem.offset0,@object
	.size		.nv.reservedSmem.offset0,0x4
	.type		.nv.reservedSmem.cap,@object
	.size		.nv.reservedSmem.cap,0x4
